//
// Generated by NVIDIA NVVM Compiler
//
// Compiler Build ID: CL-36424714
// Cuda compilation tools, release 13.0, V13.0.88
// Based on NVVM 20.0.0
//

.version 9.0
.target sm_100
.address_size 64

	// .globl	_Z18associatedLegendrediPd
// _ZZ18associatedLegendrediPdE3plm has been demoted

.visible .entry _Z18associatedLegendrediPd(
	.param .f64 _Z18associatedLegendrediPd_param_0,
	.param .u32 _Z18associatedLegendrediPd_param_1,
	.param .u64 .ptr .align 1 _Z18associatedLegendrediPd_param_2
)
{
	.reg .pred 	%p<16>;
	.reg .b32 	%r<105>;
	.reg .b64 	%rd<9>;
	.reg .b64 	%fd<78>;
	// demoted variable
	.shared .align 8 .b8 _ZZ18associatedLegendrediPdE3plm[112];
	ld.param.f64 	%fd6, [_Z18associatedLegendrediPd_param_0];
	ld.param.u32 	%r29, [_Z18associatedLegendrediPd_param_1];
	ld.param.u64 	%rd5, [_Z18associatedLegendrediPd_param_2];
	mov.u32 	%r104, %tid.x;
	setp.ne.s32 	%p1, %r104, 0;
	@%p1 bra 	$L__BB0_7;
	mov.f64 	%fd7, 0dBFF0000000000000;
	{
	.reg .b32 %temp; 
	mov.b64 	{%temp, %r2}, %fd7;
	}
	mov.f64 	%fd8, 0d3FF0000000000000;
	{
	.reg .b32 %temp; 
	mov.b64 	{%temp, %r30}, %fd8;
	}
	setp.gt.s32 	%p2, %r30, 1071801957;
	@%p2 bra 	$L__BB0_5;
	setp.gt.s32 	%p6, %r2, -1;
	@%p6 bra 	$L__BB0_4;
	mov.f64 	%fd40, 0d3C91A62633145C07;
	mov.f64 	%fd41, 0d3FF6EF46DDDAC26E;
	add.rn.f64 	%fd42, %fd41, %fd40;
	mov.f64 	%fd43, 0d3FF921FB54442D18;
	add.rn.f64 	%fd77, %fd43, %fd42;
	bra.uni 	$L__BB0_6;
$L__BB0_4:
	mov.f64 	%fd35, 0dBC91A62633145C07;
	mov.f64 	%fd36, 0d3FF6EF46DDDAC26E;
	add.rn.f64 	%fd37, %fd36, %fd35;
	neg.f64 	%fd38, %fd37;
	mov.f64 	%fd39, 0d3FF921FB54442D18;
	add.rn.f64 	%fd77, %fd39, %fd38;
	bra.uni 	$L__BB0_6;
$L__BB0_5:
	mov.f64 	%fd9, 0d0000000000000000;
	{
	.reg .b32 %temp; 
	mov.b64 	{%r31, %temp}, %fd9;
	}
	{
	.reg .b32 %temp; 
	mov.b64 	{%temp, %r32}, %fd9;
	}
	add.s32 	%r33, %r32, -1048576;
	mov.b64 	%fd10, {%r31, %r33};
	rsqrt.approx.ftz.f64 	%fd11, %fd10;
	{
	.reg .b32 %temp; 
	mov.b64 	{%r34, %temp}, %fd11;
	}
	{
	.reg .b32 %temp; 
	mov.b64 	{%temp, %r35}, %fd11;
	}
	add.s32 	%r36, %r35, -1048576;
	mov.b64 	%fd12, {%r34, %r36};
	mul.f64 	%fd13, %fd10, %fd11;
	neg.f64 	%fd14, %fd13;
	fma.rn.f64 	%fd15, %fd13, %fd14, %fd10;
	fma.rn.f64 	%fd16, %fd15, %fd12, %fd13;
	neg.f64 	%fd17, %fd16;
	fma.rn.f64 	%fd18, %fd11, %fd17, 0d3FF0000000000000;
	fma.rn.f64 	%fd19, %fd18, %fd12, %fd12;
	fma.rn.f64 	%fd20, %fd16, %fd17, %fd10;
	fma.rn.f64 	%fd21, %fd20, %fd19, %fd16;
	{
	.reg .b32 %temp; 
	mov.b64 	{%r37, %temp}, %fd21;
	}
	{
	.reg .b32 %temp; 
	mov.b64 	{%temp, %r38}, %fd21;
	}
	add.s32 	%r39, %r38, 1048576;
	mov.b64 	%fd22, {%r37, %r39};
	setp.lt.s32 	%p3, %r32, 1;
	mov.f64 	%fd23, 0d3FF0000000000000;
	mul.rn.f64 	%fd24, %fd23, %fd9;
	fma.rn.f64 	%fd25, %fd22, 0d0000000000000000, %fd22;
	selp.f64 	%fd26, %fd24, %fd25, %p3;
	setp.lt.s32 	%p4, %r32, 0;
	mov.f64 	%fd27, 0d7FF0000000000000;
	mul.rn.f64 	%fd28, %fd26, %fd27;
	selp.f64 	%fd29, %fd28, %fd26, %p4;
	setp.lt.s32 	%p5, %r2, 0;
	mov.f64 	%fd30, 0dBCA1A62633145C07;
	add.rn.f64 	%fd31, %fd29, %fd30;
	neg.f64 	%fd32, %fd31;
	mov.f64 	%fd33, 0d400921FB54442D18;
	add.rn.f64 	%fd34, %fd33, %fd32;
	selp.f64 	%fd77, %fd34, %fd29, %p5;
$L__BB0_6:
	mul.f64 	%fd44, %fd77, 0d4010000000000000;
	rcp.rn.f64 	%fd45, %fd44;
	sqrt.rn.f64 	%fd46, %fd45;
	st.shared.f64 	[_ZZ18associatedLegendrediPdE3plm], %fd46;
$L__BB0_7:
	bar.sync 	0;
	setp.lt.s32 	%p7, %r29, 1;
	setp.ge.u32 	%p8, %r104, %r29;
	or.pred  	%p9, %p7, %p8;
	@%p9 bra 	$L__BB0_14;
	add.s32 	%r96, %r104, 1;
	mov.u32 	%r4, %ntid.x;
	mul.f64 	%fd47, %fd6, %fd6;
	mov.f64 	%fd48, 0d3FF0000000000000;
	sub.f64 	%fd49, %fd48, %fd47;
	sqrt.rn.f64 	%fd5, %fd49;
	mov.u32 	%r50, _ZZ18associatedLegendrediPdE3plm;
$L__BB0_9:
	shl.b32 	%r41, %r96, 1;
	or.b32  	%r42, %r41, 1;
	cvt.rn.f64.s32 	%fd50, %r42;
	cvt.rn.f64.s32 	%fd51, %r41;
	div.rn.f64 	%fd52, %fd50, %fd51;
	sqrt.rn.f64 	%fd53, %fd52;
	neg.f64 	%fd54, %fd53;
	mul.f64 	%fd55, %fd5, %fd54;
	add.s32 	%r43, %r96, -1;
	mul.lo.s32 	%r44, %r43, %r96;
	shr.u32 	%r45, %r44, 31;
	add.s32 	%r46, %r44, %r45;
	shr.u32 	%r47, %r46, 1;
	add.s32 	%r48, %r47, %r96;
	shl.b32 	%r49, %r48, 3;
	add.s32 	%r51, %r50, %r49;
	ld.shared.f64 	%fd56, [%r51+-8];
	mul.f64 	%fd57, %fd55, %fd56;
	add.s32 	%r52, %r44, %r41;
	shr.u32 	%r53, %r52, 31;
	add.s32 	%r54, %r52, %r53;
	shr.u32 	%r55, %r54, 1;
	add.s32 	%r56, %r55, %r96;
	shl.b32 	%r57, %r56, 3;
	add.s32 	%r58, %r50, %r57;
	st.shared.f64 	[%r58], %fd57;
	sqrt.rn.f64 	%fd58, %fd50;
	mul.f64 	%fd59, %fd6, %fd58;
	ld.shared.f64 	%fd60, [%r51+-8];
	mul.f64 	%fd61, %fd59, %fd60;
	st.shared.f64 	[%r58+-8], %fd61;
	add.s32 	%r96, %r96, %r4;
	setp.gt.s32 	%p10, %r96, %r29;
	mov.u32 	%r97, %r104;
	@%p10 bra 	$L__BB0_10;
	bra.uni 	$L__BB0_9;
$L__BB0_10:
	add.s32 	%r59, %r97, 2;
	setp.gt.s32 	%p11, %r59, %r29;
	@%p11 bra 	$L__BB0_13;
	add.s32 	%r102, %r97, 1;
	shl.b32 	%r99, %r97, 1;
	shl.b32 	%r61, %r97, 2;
	add.s32 	%r98, %r61, 8;
	mov.b32 	%r100, 2;
	mov.u32 	%r101, %r99;
$L__BB0_12:
	add.s32 	%r16, %r102, 1;
	add.s32 	%r62, %r98, -4;
	mad.lo.s32 	%r63, %r98, %r102, %r98;
	add.s32 	%r64, %r63, -1;
	cvt.rn.f64.s32 	%fd62, %r64;
	add.s32 	%r65, %r99, 2;
	add.s32 	%r66, %r100, -1;
	mul.lo.s32 	%r67, %r65, %r100;
	cvt.rn.f64.s32 	%fd63, %r67;
	div.rn.f64 	%fd64, %fd62, %fd63;
	sqrt.rn.f64 	%fd65, %fd64;
	add.s32 	%r17, %r99, 1;
	mad.lo.s32 	%r68, %r66, %r99, %r66;
	cvt.rn.f64.s32 	%fd66, %r68;
	mad.lo.s32 	%r69, %r62, %r102, -1;
	cvt.rn.f64.s32 	%fd67, %r69;
	div.rn.f64 	%fd68, %fd66, %fd67;
	sqrt.rn.f64 	%fd69, %fd68;
	mad.lo.s32 	%r70, %r102, %r102, %r102;
	shr.u32 	%r71, %r70, 31;
	add.s32 	%r72, %r70, %r71;
	shr.u32 	%r73, %r72, 1;
	add.s32 	%r74, %r73, %r97;
	shl.b32 	%r75, %r74, 3;
	add.s32 	%r77, %r50, %r75;
	ld.shared.f64 	%fd70, [%r77];
	mul.f64 	%fd71, %fd6, %fd70;
	add.s32 	%r78, %r102, -1;
	mul.lo.s32 	%r79, %r102, %r78;
	shr.u32 	%r80, %r79, 31;
	add.s32 	%r81, %r79, %r80;
	shr.u32 	%r82, %r81, 1;
	add.s32 	%r83, %r82, %r97;
	shl.b32 	%r84, %r83, 3;
	add.s32 	%r85, %r50, %r84;
	ld.shared.f64 	%fd72, [%r85];
	mul.f64 	%fd73, %fd69, %fd72;
	sub.f64 	%fd74, %fd71, %fd73;
	mul.f64 	%fd75, %fd65, %fd74;
	add.s32 	%r86, %r101, %r70;
	add.s32 	%r87, %r86, 4;
	shr.u32 	%r88, %r87, 31;
	add.s32 	%r89, %r87, %r88;
	shr.u32 	%r90, %r89, 1;
	add.s32 	%r91, %r90, %r97;
	shl.b32 	%r92, %r91, 3;
	add.s32 	%r93, %r50, %r92;
	st.shared.f64 	[%r93], %fd75;
	add.s32 	%r101, %r101, 2;
	add.s32 	%r100, %r100, 1;
	add.s32 	%r98, %r98, 4;
	setp.lt.s32 	%p12, %r16, %r29;
	mov.u32 	%r99, %r17;
	mov.u32 	%r102, %r16;
	@%p12 bra 	$L__BB0_12;
$L__BB0_13:
	add.s32 	%r97, %r97, %r4;
	setp.lt.s32 	%p13, %r97, %r29;
	@%p13 bra 	$L__BB0_10;
$L__BB0_14:
	setp.gt.u32 	%p14, %r104, 4;
	@%p14 bra 	$L__BB0_17;
	mov.u32 	%r22, %ntid.x;
	mul.wide.u32 	%rd6, %r104, 8;
	cvta.to.global.u64 	%rd7, %rd5;
	add.s64 	%rd8, %rd7, %rd6;
	mul.wide.u32 	%rd2, %r22, 8;
	shl.b32 	%r94, %r104, 3;
	mov.u32 	%r95, _ZZ18associatedLegendrediPdE3plm;
	add.s32 	%r103, %r95, %r94;
	shl.b32 	%r24, %r22, 3;
$L__BB0_16:
	ld.shared.f64 	%fd76, [%r103];
	st.global.f64 	[%rd8], %fd76;
	add.s32 	%r104, %r104, %r22;
	add.s64 	%rd8, %rd8, %rd2;
	add.s32 	%r103, %r103, %r24;
	setp.lt.u32 	%p15, %r104, 5;
	@%p15 bra 	$L__BB0_16;
$L__BB0_17:
	ret;

}


// ===== COMPILED SASS (sm_100) =====

	.target	sm_100

	.elftype	@"ET_EXEC"


//--------------------- .note.nv.tkinfo           --------------------------
	.section	.note.nv.tkinfo,"",@"SHT_NOTE"
	.sectionflags	@"SHF_NOTE_NV_TKINFO"
	.tkinfo
        /*0018*/ 	.word	0x00000002
        /*0030*/ 	.string	""
        /*0030*/ 	.string	"ptxas"
        /*0030*/ 	.string	"Cuda compilation tools, release 13.0, V13.0.88"
        /*0030*/ 	.string	"Build cuda_13.0.r13.0/compiler.36424714_0"
        /*0030*/ 	.string	"-arch sm_100 -m 64 "



//--------------------- .note.nv.cuinfo           --------------------------
	.section	.note.nv.cuinfo,"",@"SHT_NOTE"
	.sectionflags	@"SHF_NOTE_NV_CUINFO"
        /*0018*/ 	.short	0x0002
        /*001a*/ 	.short	0x0064
        /*001c*/ 	.short	0x0082
	.zero		2


//--------------------- .nv.info                  --------------------------
	.section	.nv.info,"",@"SHT_CUDA_INFO"
	.align	4


	//----- nvinfo : EIATTR_REGCOUNT
	.align		4
        /*0000*/ 	.byte	0x04, 0x2f
        /*0002*/ 	.short	(.L_1 - .L_0)
	.align		4
.L_0:
        /*0004*/ 	.word	index@(_Z18associatedLegendrediPd)
        /*0008*/ 	.word	0x00000023


	//----- nvinfo : EIATTR_FRAME_SIZE
	.align		4
.L_1:
        /*000c*/ 	.byte	0x04, 0x11
        /*000e*/ 	.short	(.L_3 - .L_2)
	.align		4
.L_2:
        /*0010*/ 	.word	index@($__internal_2_$__cuda_sm20_dsqrt_rn_f64_mediumpath_v1)
        /*0014*/ 	.word	0x00000000


	//----- nvinfo : EIATTR_FRAME_SIZE
	.align		4
.L_3:
        /*0018*/ 	.byte	0x04, 0x11
        /*001a*/ 	.short	(.L_5 - .L_4)
	.align		4
.L_4:
        /*001c*/ 	.word	index@($__internal_1_$__cuda_sm20_div_rn_f64_full)
        /*0020*/ 	.word	0x00000000


	//----- nvinfo : EIATTR_FRAME_SIZE
	.align		4
.L_5:
        /*0024*/ 	.byte	0x04, 0x11
        /*0026*/ 	.short	(.L_7 - .L_6)
	.align		4
.L_6:
        /*0028*/ 	.word	index@($__internal_0_$__cuda_sm20_dblrcp_rn_slowpath_v3)
        /*002c*/ 	.word	0x00000000


	//----- nvinfo : EIATTR_FRAME_SIZE
	.align		4
.L_7:
        /*0030*/ 	.byte	0x04, 0x11
        /*0032*/ 	.short	(.L_9 - .L_8)
	.align		4
.L_8:
        /*0034*/ 	.word	index@(_Z18associatedLegendrediPd)
        /*0038*/ 	.word	0x00000000


	//----- nvinfo : EIATTR_MIN_STACK_SIZE
	.align		4
.L_9:
        /*003c*/ 	.byte	0x04, 0x12
        /*003e*/ 	.short	(.L_11 - .L_10)
	.align		4
.L_10:
        /*0040*/ 	.word	index@(_Z18associatedLegendrediPd)
        /*0044*/ 	.word	0x00000000
.L_11:


//--------------------- .nv.compat                --------------------------
	.section	.nv.compat,"",@"SHT_CUDA_COMPAT_INFO"
	.align	4
        /*0000*/ 	.byte	0x02, 0x09, 0x00, 0x00, 0x02, 0x02, 0x01, 0x00, 0x02, 0x05, 0x05, 0x00, 0x03, 0x07, 0x01, 0x01
        /*0010*/ 	.byte	0x02, 0x03, 0x00, 0x00, 0x02, 0x06, 0x01, 0x00, 0x04, 0x0b, 0x08, 0x00, 0x01, 0x00, 0x00, 0x00
        /*0020*/ 	.byte	0x00, 0x00, 0x00, 0x00


//--------------------- .nv.info._Z18associatedLegendrediPd --------------------------
	.section	.nv.info._Z18associatedLegendrediPd,"",@"SHT_CUDA_INFO"
	.sectionflags	@""
	.align	4


	//----- nvinfo : EIATTR_CUDA_API_VERSION
	.align		4
        /*0000*/ 	.byte	0x04, 0x37
        /*0002*/ 	.short	(.L_13 - .L_12)
.L_12:
        /*0004*/ 	.word	0x00000082


	//----- nvinfo : EIATTR_KPARAM_INFO
	.align		4
.L_13:
        /*0008*/ 	.byte	0x04, 0x17
        /*000a*/ 	.short	(.L_15 - .L_14)
.L_14:
        /*000c*/ 	.word	0x00000000
        /*0010*/ 	.short	0x0002
        /*0012*/ 	.short	0x0010
        /*0014*/ 	.byte	0x00, 0xf5, 0x21, 0x00


	//----- nvinfo : EIATTR_KPARAM_INFO
	.align		4
.L_15:
        /*0018*/ 	.byte	0x04, 0x17
        /*001a*/ 	.short	(.L_17 - .L_16)
.L_16:
        /*001c*/ 	.word	0x00000000
        /*0020*/ 	.short	0x0001
        /*0022*/ 	.short	0x0008
        /*0024*/ 	.byte	0x00, 0xf0, 0x11, 0x00


	//----- nvinfo : EIATTR_KPARAM_INFO
	.align		4
.L_17:
        /*0028*/ 	.byte	0x04, 0x17
        /*002a*/ 	.short	(.L_19 - .L_18)
.L_18:
        /*002c*/ 	.word	0x00000000
        /*0030*/ 	.short	0x0000
        /*0032*/ 	.short	0x0000
        /*0034*/ 	.byte	0x00, 0xf0, 0x21, 0x00


	//----- nvinfo : EIATTR_SPARSE_MMA_MASK
	.align		4
.L_19:
        /*0038*/ 	.byte	0x03, 0x50
        /*003a*/ 	.short	0x0000


	//----- nvinfo : EIATTR_MAXREG_COUNT
	.align		4
        /*003c*/ 	.byte	0x03, 0x1b
        /*003e*/ 	.short	0x00ff


	//----- nvinfo : EIATTR_NUM_BARRIERS
	.align		4
        /*0040*/ 	.byte	0x02, 0x4c
        /*0042*/ 	.byte	0x01
	.zero		1


	//----- nvinfo : EIATTR_MERCURY_ISA_VERSION
	.align		4
        /*0044*/ 	.byte	0x03, 0x5f
        /*0046*/ 	.short	0x0101


	//----- nvinfo : EIATTR_VRC_CTA_INIT_COUNT
	.align		4
        /*0048*/ 	.byte	0x02, 0x4a
	.zero		1
	.zero		1


	//----- nvinfo : EIATTR_EXIT_INSTR_OFFSETS
	.align		4
        /*004c*/ 	.byte	0x04, 0x1c
        /*004e*/ 	.short	(.L_21 - .L_20)


	//   ....[0]....
.L_20:
        /*0050*/ 	.word	0x00001560


	//   ....[1]....
        /*0054*/ 	.word	0x00001660


	//----- nvinfo : EIATTR_CRS_STACK_SIZE
	.align		4
.L_21:
        /*0058*/ 	.byte	0x04, 0x1e
        /*005a*/ 	.short	(.L_23 - .L_22)
.L_22:
        /*005c*/ 	.word	0x00000000


	//----- nvinfo : EIATTR_CBANK_PARAM_SIZE
	.align		4
.L_23:
        /*0060*/ 	.byte	0x03, 0x19
        /*0062*/ 	.short	0x0018


	//----- nvinfo : EIATTR_PARAM_CBANK
	.align		4
        /*0064*/ 	.byte	0x04, 0x0a
        /*0066*/ 	.short	(.L_25 - .L_24)
	.align		4
.L_24:
        /*0068*/ 	.word	index@(.nv.constant0._Z18associatedLegendrediPd)
        /*006c*/ 	.short	0x0380
        /*006e*/ 	.short	0x0018


	//----- nvinfo : EIATTR_SW_WAR
	.align		4
.L_25:
        /*0070*/ 	.byte	0x04, 0x36
        /*0072*/ 	.short	(.L_27 - .L_26)
.L_26:
        /*0074*/ 	.word	0x00000008
.L_27:


//--------------------- .nv.callgraph             --------------------------
	.section	.nv.callgraph,"",@"SHT_CUDA_CALLGRAPH"
	.align	4
	.sectionentsize	8
	.align		4
        /*0000*/ 	.word	0x00000000
	.align		4
        /*0004*/ 	.word	0xffffffff
	.align		4
        /*0008*/ 	.word	0x00000000
	.align		4
        /*000c*/ 	.word	0xfffffffe
	.align		4
        /*0010*/ 	.word	0x00000000
	.align		4
        /*0014*/ 	.word	0xfffffffd
	.align		4
        /*0018*/ 	.word	0x00000000
	.align		4
        /*001c*/ 	.word	0xfffffffc


//--------------------- .text._Z18associatedLegendrediPd --------------------------
	.section	.text._Z18associatedLegendrediPd,"ax",@progbits
	.align	128
        .global         _Z18associatedLegendrediPd
        .type           _Z18associatedLegendrediPd,@function
        .size           _Z18associatedLegendrediPd,(.L_x_44 - _Z18associatedLegendrediPd)
        .other          _Z18associatedLegendrediPd,@"STO_CUDA_ENTRY STV_DEFAULT"
_Z18associatedLegendrediPd:
.text._Z18associatedLegendrediPd:
[----:B------:R-:W-:Y:S01]  /*0000*/  LDC R1, c[0x0][0x37c] ;  /* 0x0000df00ff017b82 */ /* 0x000fe20000000800 */
[----:B------:R-:W0:Y:S01]  /*0010*/  S2R R2, SR_TID.X ;  /* 0x0000000000027919 */ /* 0x000e220000002100 */
[----:B------:R-:W-:Y:S01]  /*0020*/  BSSY.RECONVERGENT B0, `(.L_x_0) ;  /* 0x0000034000007945 */ /* 0x000fe20003800200 */
[----:B0-----:R-:W-:-:S13]  /*0030*/  ISETP.NE.AND P0, PT, R2, RZ, PT ;  /* 0x000000ff0200720c */ /* 0x001fda0003f05270 */
[----:B------:R-:W-:Y:S05]  /*0040*/  @P0 BRA `(.L_x_1) ;  /* 0x0000000000c40947 */ /* 0x000fea0003800000 */
[----:B------:R-:W-:Y:S01]  /*0050*/  DMUL R4, RZ, 1 ;  /* 0x3ff00000ff047828 */ /* 0x000fe20000000000 */
[----:B------:R-:W-:Y:S01]  /*0060*/  UMOV UR4, 0x33145c07 ;  /* 0x33145c0700047882 */ /* 0x000fe20000000000 */
[----:B------:R-:W-:-:S06]  /*0070*/  UMOV UR5, 0x3ca1a626 ;  /* 0x3ca1a62600057882 */ /* 0x000fcc0000000000 */
[----:B------:R-:W-:Y:S01]  /*0080*/  DADD R4, R4, -UR4 ;  /* 0x8000000404047e29 */ /* 0x000fe20008000000 */
[----:B------:R-:W-:Y:S01]  /*0090*/  UMOV UR4, 0x54442d18 ;  /* 0x54442d1800047882 */ /* 0x000fe20000000000 */
[----:B------:R-:W-:-:S06]  /*00a0*/  UMOV UR5, 0x400921fb ;  /* 0x400921fb00057882 */ /* 0x000fcc0000000000 */
[----:B------:R-:W-:-:S08]  /*00b0*/  DADD R4, -R4, UR4 ;  /* 0x0000000404047e29 */ /* 0x000fd00008000100 */
[----:B------:R-:W-:-:S06]  /*00c0*/  DMUL R4, R4, 4 ;  /* 0x4010000004047828 */ /* 0x000fcc0000000000 */
[----:B------:R-:W0:Y:S04]  /*00d0*/  MUFU.RCP64H R7, R5 ;  /* 0x0000000500077308 */ /* 0x000e280000001800 */
[----:B------:R-:W-:-:S05]  /*00e0*/  VIADD R6, R5, 0x300402 ;  /* 0x0030040205067836 */ /* 0x000fca0000000000 */
[----:B------:R-:W-:Y:S01]  /*00f0*/  FSETP.GEU.AND P0, PT, |R6|, 5.8789094863358348022e-39, PT ;  /* 0x004004020600780b */ /* 0x000fe20003f0e200 */
[----:B0-----:R-:W-:-:S08]  /*0100*/  DFMA R8, -R4, R6, 1 ;  /* 0x3ff000000408742b */ /* 0x001fd00000000106 */
[----:B------:R-:W-:-:S08]  /*0110*/  DFMA R8, R8, R8, R8 ;  /* 0x000000080808722b */ /* 0x000fd00000000008 */
[----:B------:R-:W-:-:S08]  /*0120*/  DFMA R8, R6, R8, R6 ;  /* 0x000000080608722b */ /* 0x000fd00000000006 */
[----:B------:R-:W-:-:S08]  /*0130*/  DFMA R10, -R4, R8, 1 ;  /* 0x3ff00000040a742b */ /* 0x000fd00000000108 */
[----:B------:R-:W-:Y:S01]  /*0140*/  DFMA R20, R8, R10, R8 ;  /* 0x0000000a0814722b */ /* 0x000fe20000000008 */
[----:B------:R-:W-:Y:S10]  /*0150*/  @P0 BRA `(.L_x_2) ;  /* 0x0000000000100947 */ /* 0x000ff40003800000 */
[----:B------:R-:W-:-:S05]  /*0160*/  LOP3.LUT R0, R5, 0x7fffffff, RZ, 0xc0, !PT ;  /* 0x7fffffff05007812 */ /* 0x000fca00078ec0ff */
[----:B------:R-:W-:Y:S01]  /*0170*/  VIADD R8, R0, 0xfff00000 ;  /* 0xfff0000000087836 */ /* 0x000fe20000000000 */
[----:B------:R-:W-:-:S07]  /*0180*/  MOV R0, 0x1a0 ;  /* 0x000001a000007802 */ /* 0x000fce0000000f00 */
[----:B------:R-:W-:Y:S05]  /*0190*/  CALL.REL.NOINC `($__internal_0_$__cuda_sm20_dblrcp_rn_slowpath_v3) ;  /* 0x0000001400347944 */ /* 0x000fea0003c00000 */
.L_x_2:
[----:B------:R-:W0:Y:S01]  /*01a0*/  MUFU.RSQ64H R19, R21 ;  /* 0x0000001500137308 */ /* 0x000e220000001c00 */
[----:B------:R-:W-:Y:S01]  /*01b0*/  VIADD R18, R21, 0xfcb00000 ;  /* 0xfcb0000015127836 */ /* 0x000fe20000000000 */
[----:B------:R-:W-:Y:S01]  /*01c0*/  MOV R7, 0x3fd80000 ;  /* 0x3fd8000000077802 */ /* 0x000fe20000000f00 */
[----:B------:R-:W-:Y:S01]  /*01d0*/  IMAD.MOV.U32 R6, RZ, RZ, 0x0 ;  /* 0x00000000ff067424 */ /* 0x000fe200078e00ff */
[----:B------:R-:W-:Y:S02]  /*01e0*/  BSSY.RECONVERGENT B1, `(.L_x_3) ;  /* 0x0000013000017945 */ /* 0x000fe40003800200 */
[----:B------:R-:W-:Y:S01]  /*01f0*/  ISETP.GE.U32.AND P0, PT, R18, 0x7ca00000, PT ;  /* 0x7ca000001200780c */ /* 0x000fe20003f06070 */
[----:B0-----:R-:W-:-:S08]  /*0200*/  DMUL R4, R18, R18 ;  /* 0x0000001212047228 */ /* 0x001fd00000000000 */
[----:B------:R-:W-:-:S08]  /*0210*/  DFMA R4, -R4, R20, 1 ;  /* 0x3ff000000404742b */ /* 0x000fd00000000114 */
[----:B------:R-:W-:Y:S02]  /*0220*/  DFMA R6, R4, R6, 0.5 ;  /* 0x3fe000000406742b */ /* 0x000fe40000000006 */
[----:B------:R-:W-:-:S08]  /*0230*/  DMUL R4, R18, R4 ;  /* 0x0000000412047228 */ /* 0x000fd00000000000 */
[----:B------:R-:W-:-:S08]  /*0240*/  DFMA R16, R6, R4, R18 ;  /* 0x000000040610722b */ /* 0x000fd00000000012 */
[----:B------:R-:W-:Y:S02]  /*0250*/  DMUL R14, R16, R20 ;  /* 0x00000014100e7228 */ /* 0x000fe40000000000 */
[----:B------:R-:W-:Y:S02]  /*0260*/  VIADD R7, R17, 0xfff00000 ;  /* 0xfff0000011077836 */ /* 0x000fe40000000000 */
[----:B------:R-:W-:-:S04]  /*0270*/  IMAD.MOV.U32 R6, RZ, RZ, R16 ;  /* 0x000000ffff067224 */ /* 0x000fc800078e0010 */
[----:B------:R-:W-:-:S08]  /*0280*/  DFMA R22, R14, -R14, R20 ;  /* 0x8000000e0e16722b */ /* 0x000fd00000000014 */
[----:B------:R-:W-:Y:S01]  /*0290*/  DFMA R4, R22, R6, R14 ;  /* 0x000000061604722b */ /* 0x000fe2000000000e */
[----:B------:R-:W-:Y:S10]  /*02a0*/  @!P0 BRA `(.L_x_4) ;  /* 0x0000000000188947 */ /* 0x000ff40003800000 */
[----:B------:R-:W-:Y:S01]  /*02b0*/  IMAD.MOV.U32 R19, RZ, RZ, R23 ;  /* 0x000000ffff137224 */ /* 0x000fe200078e0017 */
[----:B------:R-:W-:Y:S01]  /*02c0*/  MOV R0, 0x2f0 ;  /* 0x000002f000007802 */ /* 0x000fe20000000f00 */
[----:B------:R-:W-:-:S07]  /*02d0*/  IMAD.MOV.U32 R17, RZ, RZ, R7 ;  /* 0x000000ffff117224 */ /* 0x000fce00078e0007 */
[----:B------:R-:W-:Y:S05]  /*02e0*/  CALL.REL.NOINC `($__internal_2_$__cuda_sm20_dsqrt_rn_f64_mediumpath_v1) ;  /* 0x0000001800fc7944 */ /* 0x000fea0003c00000 */
[----:B------:R-:W-:Y:S01]  /*02f0*/  MOV R4, R22 ;  /* 0x0000001600047202 */ /* 0x000fe20000000f00 */
[----:B------:R-:W-:-:S07]  /*0300*/  IMAD.MOV.U32 R5, RZ, RZ, R23 ;  /* 0x000000ffff057224 */ /* 0x000fce00078e0017 */
.L_x_4:
[----:B------:R-:W-:Y:S05]  /*0310*/  BSYNC.RECONVERGENT B1 ;  /* 0x0000000000017941 */ /* 0x000fea0003800200 */
.L_x_3:
[----:B------:R-:W0:Y:S01]  /*0320*/  S2UR UR5, SR_CgaCtaId ;  /* 0x00000000000579c3 */ /* 0x000e220000008800 */
[----:B------:R-:W-:Y:S02]  /*0330*/  UMOV UR4, 0x400 ;  /* 0x0000040000047882 */ /* 0x000fe40000000000 */
[----:B0-----:R-:W-:-:S09]  /*0340*/  ULEA UR4, UR5, UR4, 0x18 ;  /* 0x0000000405047291 */ /* 0x001fd2000f8ec0ff */
[----:B------:R0:W-:Y:S03]  /*0350*/  STS.64 [UR4], R4 ;  /* 0x00000004ff007988 */ /* 0x0001e60008000a04 */
.L_x_1:
[----:B------:R-:W-:Y:S05]  /*0360*/  BSYNC.RECONVERGENT B0 ;  /* 0x0000000000007941 */ /* 0x000fea0003800200 */
.L_x_0:
[----:B------:R-:W1:Y:S01]  /*0370*/  LDC R3, c[0x0][0x388] ;  /* 0x0000e200ff037b82 */ /* 0x000e620000000800 */
[----:B------:R-:W2:Y:S01]  /*0380*/  LDCU UR6, c[0x0][0x388] ;  /* 0x00007100ff0677ac */ /* 0x000ea20008000800 */
[----:B------:R-:W-:Y:S01]  /*0390*/  BSSY.RECONVERGENT B0, `(.L_x_5) ;  /* 0x000011b000007945 */ /* 0x000fe20003800200 */
[----:B------:R-:W3:Y:S05]  /*03a0*/  LDCU.64 UR4, c[0x0][0x380] ;  /* 0x00007000ff0477ac */ /* 0x000eea0008000a00 */
[----:B------:R-:W-:Y:S01]  /*03b0*/  BAR.SYNC.DEFER_BLOCKING 0x0 ;  /* 0x0000000000007b1d */ /* 0x000fe20000010000 */
[----:B-1----:R-:W-:-:S04]  /*03c0*/  ISETP.GE.U32.AND P0, PT, R2, R3, PT ;  /* 0x000000030200720c */ /* 0x002fc80003f06070 */
[----:B------:R-:W-:-:S13]  /*03d0*/  ISETP.LT.OR P0, PT, R3, 0x1, P0 ;  /* 0x000000010300780c */ /* 0x000fda0000701670 */
[----:B--23--:R-:W-:Y:S05]  /*03e0*/  @P0 BRA `(.L_x_6) ;  /* 0x0000001000540947 */ /* 0x00cfea0003800000 */
[----:B------:R-:W1:Y:S01]  /*03f0*/  LDC.64 R20, c[0x0][0x380] ;  /* 0x0000e000ff147b82 */ /* 0x000e620000000a00 */
[----:B------:R-:W-:Y:S02]  /*0400*/  IMAD.MOV.U32 R6, RZ, RZ, 0x0 ;  /* 0x00000000ff067424 */ /* 0x000fe400078e00ff */
[----:B------:R-:W-:-:S05]  /*0410*/  IMAD.MOV.U32 R7, RZ, RZ, 0x3fd80000 ;  /* 0x3fd80000ff077424 */ /* 0x000fca00078e00ff */
[----:B------:R-:W2:Y:S01]  /*0420*/  LDC R3, c[0x0][0x360] ;  /* 0x0000d800ff037b82 */ /* 0x000ea20000000800 */
[----:B-1----:R-:W-:-:S06]  /*0430*/  DFMA R20, -R20, R20, 1 ;  /* 0x3ff000001414742b */ /* 0x002fcc0000000114 */
[----:B------:R-:W0:Y:S04]  /*0440*/  MUFU.RSQ64H R19, R21 ;  /* 0x0000001500137308 */ /* 0x000e280000001c00 */
[----:B------:R-:W-:-:S05]  /*0450*/  VIADD R18, R21, 0xfcb00000 ;  /* 0xfcb0000015127836 */ /* 0x000fca0000000000 */
[----:B------:R-:W-:Y:S01]  /*0460*/  ISETP.GE.U32.AND P0, PT, R18, 0x7ca00000, PT ;  /* 0x7ca000001200780c */ /* 0x000fe20003f06070 */
[----:B0-----:R-:W-:-:S08]  /*0470*/  DMUL R4, R18, R18 ;  /* 0x0000001212047228 */ /* 0x001fd00000000000 */
[----:B------:R-:W-:-:S08]  /*0480*/  DFMA R4, R20, -R4, 1 ;  /* 0x3ff000001404742b */ /* 0x000fd00000000804 */
[----:B------:R-:W-:Y:S02]  /*0490*/  DFMA R6, R4, R6, 0.5 ;  /* 0x3fe000000406742b */ /* 0x000fe40000000006 */
[----:B------:R-:W-:-:S08]  /*04a0*/  DMUL R4, R18, R4 ;  /* 0x0000000412047228 */ /* 0x000fd00000000000 */
[----:B------:R-:W-:Y:S01]  /*04b0*/  DFMA R16, R6, R4, R18 ;  /* 0x000000040610722b */ /* 0x000fe20000000012 */
[----:B------:R-:W-:-:S07]  /*04c0*/  VIADD R6, R2, 0x1 ;  /* 0x0000000102067836 */ /* 0x000fce0000000000 */
[----:B------:R-:W-:Y:S02]  /*04d0*/  DMUL R14, R20, R16 ;  /* 0x00000010140e7228 */ /* 0x000fe40000000000 */
[----:B------:R-:W-:Y:S01]  /*04e0*/  IADD3 R5, PT, PT, R17, -0x100000, RZ ;  /* 0xfff0000011057810 */ /* 0x000fe20007ffe0ff */
[----:B------:R-:W-:-:S05]  /*04f0*/  IMAD.MOV.U32 R4, RZ, RZ, R16 ;  /* 0x000000ffff047224 */ /* 0x000fca00078e0010 */
[----:B------:R-:W-:-:S08]  /*0500*/  DFMA R22, R14, -R14, R20 ;  /* 0x8000000e0e16722b */ /* 0x000fd00000000014 */
[----:B------:R-:W-:Y:S01]  /*0510*/  DFMA R10, R22, R4, R14 ;  /* 0x00000004160a722b */ /* 0x000fe2000000000e */
[----:B--2---:R-:W-:Y:S10]  /*0520*/  @!P0 BRA `(.L_x_7) ;  /* 0x0000000000188947 */ /* 0x004ff40003800000 */
[----:B------:R-:W-:Y:S01]  /*0530*/  IMAD.MOV.U32 R19, RZ, RZ, R23 ;  /* 0x000000ffff137224 */ /* 0x000fe200078e0017 */
[----:B------:R-:W-:Y:S01]  /*0540*/  MOV R0, 0x570 ;  /* 0x0000057000007802 */ /* 0x000fe20000000f00 */
[----:B------:R-:W-:-:S07]  /*0550*/  IMAD.MOV.U32 R17, RZ, RZ, R5 ;  /* 0x000000ffff117224 */ /* 0x000fce00078e0005 */
[----:B------:R-:W-:Y:S05]  /*0560*/  CALL.REL.NOINC `($__internal_2_$__cuda_sm20_dsqrt_rn_f64_mediumpath_v1) ;  /* 0x00000018005c7944 */ /* 0x000fea0003c00000 */
[----:B------:R-:W-:Y:S01]  /*0570*/  MOV R10, R22 ;  /* 0x00000016000a7202 */ /* 0x000fe20000000f00 */
[----:B------:R-:W-:-:S07]  /*0580*/  IMAD.MOV.U32 R11, RZ, RZ, R23 ;  /* 0x000000ffff0b7224 */ /* 0x000fce00078e0017 */
.L_x_7:
[----:B------:R-:W0:Y:S01]  /*0590*/  S2R R5, SR_CgaCtaId ;  /* 0x0000000000057919 */ /* 0x000e220000008800 */
[----:B------:R-:W-:Y:S01]  /*05a0*/  MOV R4, 0x400 ;  /* 0x0000040000047802 */ /* 0x000fe20000000f00 */
[----:B------:R-:W-:Y:S03]  /*05b0*/  BSSY.RECONVERGENT B1, `(.L_x_8) ;  /* 0x0000063000017945 */ /* 0x000fe60003800200 */
[----:B0-----:R-:W-:-:S07]  /*05c0*/  LEA R4, R5, R4, 0x18 ;  /* 0x0000000405047211 */ /* 0x001fce00078ec0ff */
.L_x_15:
[----:B0-----:R-:W-:Y:S01]  /*05d0*/  IMAD.SHL.U32 R5, R6, 0x2, RZ ;  /* 0x0000000206057824 */ /* 0x001fe200078e00ff */
[----:B------:R-:W-:Y:S01]  /*05e0*/  BSSY.RECONVERGENT B2, `(.L_x_9) ;  /* 0x0000018000027945 */ /* 0x000fe20003800200 */
[----:B------:R-:W-:Y:S02]  /*05f0*/  IMAD.MOV.U32 R8, RZ, RZ, 0x1 ;  /* 0x00000001ff087424 */ /* 0x000fe400078e00ff */
[----:B------:R-:W0:Y:S08]  /*0600*/  I2F.F64 R12, R5 ;  /* 0x00000005000c7312 */ /* 0x000e300000201c00 */
[----:B0-----:R-:W0:Y:S02]  /*0610*/  MUFU.RCP64H R9, R13 ;  /* 0x0000000d00097308 */ /* 0x001e240000001800 */
[----:B0-----:R-:W-:-:S08]  /*0620*/  DFMA R14, -R12, R8, 1 ;  /* 0x3ff000000c0e742b */ /* 0x001fd00000000108 */
[----:B------:R-:W-:-:S08]  /*0630*/  DFMA R14, R14, R14, R14 ;  /* 0x0000000e0e0e722b */ /* 0x000fd0000000000e */
[----:B------:R-:W-:Y:S01]  /*0640*/  DFMA R14, R8, R14, R8 ;  /* 0x0000000e080e722b */ /* 0x000fe20000000008 */
[----:B------:R-:W-:-:S07]  /*0650*/  VIADD R8, R5, 0x1 ;  /* 0x0000000105087836 */ /* 0x000fce0000000000 */
[----:B------:R-:W-:Y:S01]  /*0660*/  DFMA R16, -R12, R14, 1 ;  /* 0x3ff000000c10742b */ /* 0x000fe2000000010e */
[----:B------:R-:W0:Y:S07]  /*0670*/  I2F.F64 R8, R8 ;  /* 0x0000000800087312 */ /* 0x000e2e0000201c00 */
[----:B------:R-:W-:-:S08]  /*0680*/  DFMA R16, R14, R16, R14 ;  /* 0x000000100e10722b */ /* 0x000fd0000000000e */
[----:B0-----:R-:W-:Y:S01]  /*0690*/  DMUL R20, R8, R16 ;  /* 0x0000001008147228 */ /* 0x001fe20000000000 */
[----:B------:R-:W-:-:S07]  /*06a0*/  FSETP.GEU.AND P1, PT, |R9|, 6.5827683646048100446e-37, PT ;  /* 0x036000000900780b */ /* 0x000fce0003f2e200 */
[----:B------:R-:W-:-:S08]  /*06b0*/  DFMA R14, -R12, R20, R8 ;  /* 0x000000140c0e722b */ /* 0x000fd00000000108 */
[----:B------:R-:W-:-:S10]  /*06c0*/  DFMA R20, R16, R14, R20 ;  /* 0x0000000e1014722b */ /* 0x000fd40000000014 */
[----:B------:R-:W-:-:S05]  /*06d0*/  FFMA R0, RZ, R13, R21 ;  /* 0x0000000dff007223 */ /* 0x000fca0000000015 */
[----:B------:R-:W-:-:S13]  /*06e0*/  FSETP.GT.AND P0, PT, |R0|, 1.469367938527859385e-39, PT ;  /* 0x001000000000780b */ /* 0x000fda0003f04200 */
[----:B------:R-:W-:Y:S05]  /*06f0*/  @P0 BRA P1, `(.L_x_10) ;  /* 0x0000000000180947 */ /* 0x000fea0000800000 */
[----:B------:R-:W-:Y:S01]  /*0700*/  MOV R16, R12 ;  /* 0x0000000c00107202 */ /* 0x000fe20000000f00 */
[----:B------:R-:W-:Y:S01]  /*0710*/  IMAD.MOV.U32 R19, RZ, RZ, R13 ;  /* 0x000000ffff137224 */ /* 0x000fe200078e000d */
[----:B------:R-:W-:Y:S01]  /*0720*/  MOV R0, 0x760 ;  /* 0x0000076000007802 */ /* 0x000fe20000000f00 */
[----:B------:R-:W-:Y:S02]  /*0730*/  IMAD.MOV.U32 R18, RZ, RZ, R8 ;  /* 0x000000ffff127224 */ /* 0x000fe400078e0008 */
[----:B------:R-:W-:-:S07]  /*0740*/  IMAD.MOV.U32 R17, RZ, RZ, R9 ;  /* 0x000000ffff117224 */ /* 0x000fce00078e0009 */
[----:B------:R-:W-:Y:S05]  /*0750*/  CALL.REL.NOINC `($__internal_1_$__cuda_sm20_div_rn_f64_full) ;  /* 0x0000001000647944 */ /* 0x000fea0003c00000 */
.L_x_10:
[----:B------:R-:W-:Y:S05]  /*0760*/  BSYNC.RECONVERGENT B2 ;  /* 0x0000000000027941 */ /* 0x000fea0003800200 */
.L_x_9:
        /* <DEDUP_REMOVED lines=18> */
[----:B------:R-:W-:Y:S01]  /*0890*/  MOV R14, R24 ;  /* 0x00000018000e7202 */ /* 0x000fe20000000f00 */
[----:B------:R-:W-:Y:S01]  /*08a0*/  IMAD.MOV.U32 R15, RZ, RZ, R25 ;  /* 0x000000ffff0f7224 */ /* 0x000fe200078e0019 */
[----:B------:R-:W-:Y:S01]  /*08b0*/  MOV R0, 0x8e0 ;  /* 0x000008e000007802 */ /* 0x000fe20000000f00 */
[----:B------:R-:W-:-:S07]  /*08c0*/  IMAD.MOV.U32 R17, RZ, RZ, R13 ;  /* 0x000000ffff117224 */ /* 0x000fce00078e000d */
[----:B------:R-:W-:Y:S05]  /*08d0*/  CALL.REL.NOINC `($__internal_2_$__cuda_sm20_dsqrt_rn_f64_mediumpath_v1) ;  /* 0x0000001400807944 */ /* 0x000fea0003c00000 */
[----:B------:R-:W-:Y:S02]  /*08e0*/  IMAD.MOV.U32 R14, RZ, RZ, R22 ;  /* 0x000000ffff0e7224 */ /* 0x000fe400078e0016 */
[----:B------:R-:W-:-:S07]  /*08f0*/  IMAD.MOV.U32 R15, RZ, RZ, R23 ;  /* 0x000000ffff0f7224 */ /* 0x000fce00078e0017 */
.L_x_12:
[----:B------:R-:W-:Y:S05]  /*0900*/  BSYNC.RECONVERGENT B2 ;  /* 0x0000000000027941 */ /* 0x000fea0003800200 */
.L_x_11:
[----:B------:R-:W-:Y:S01]  /*0910*/  IADD3 R7, PT, PT, R6, -0x1, RZ ;  /* 0xffffffff06077810 */ /* 0x000fe20007ffe0ff */
[----:B------:R-:W0:Y:S01]  /*0920*/  MUFU.RSQ64H R19, R9 ;  /* 0x0000000900137308 */ /* 0x000e220000001c00 */
[----:B------:R-:W-:Y:S01]  /*0930*/  VIADD R18, R9, 0xfcb00000 ;  /* 0xfcb0000009127836 */ /* 0x000fe20000000000 */
[----:B------:R-:W-:Y:S01]  /*0940*/  DMUL R14, R14, -R10 ;  /* 0x8000000a0e0e7228 */ /* 0x000fe20000000000 */
[----:B------:R-:W-:Y:S01]  /*0950*/  IMAD.MOV.U32 R20, RZ, RZ, 0x0 ;  /* 0x00000000ff147424 */ /* 0x000fe200078e00ff */
[----:B------:R-:W-:Y:S01]  /*0960*/  BSSY.RECONVERGENT B2, `(.L_x_13) ;  /* 0x0000020000027945 */ /* 0x000fe20003800200 */
[----:B------:R-:W-:Y:S01]  /*0970*/  IMAD R0, R7, R6, RZ ;  /* 0x0000000607007224 */ /* 0x000fe200078e02ff */
[----:B------:R-:W-:Y:S01]  /*0980*/  ISETP.GE.U32.AND P0, PT, R18, 0x7ca00000, PT ;  /* 0x7ca000001200780c */ /* 0x000fe20003f06070 */
[----:B------:R-:W-:-:S03]  /*0990*/  IMAD.MOV.U32 R21, RZ, RZ, 0x3fd80000 ;  /* 0x3fd80000ff157424 */ /* 0x000fc600078e00ff */
[-C--:B------:R-:W-:Y:S02]  /*09a0*/  LEA.HI R7, R0, R0.reuse, RZ, 0x1 ;  /* 0x0000000000077211 */ /* 0x080fe400078f08ff */
[----:B------:R-:W-:Y:S02]  /*09b0*/  IADD3 R0, PT, PT, R5, R0, RZ ;  /* 0x0000000005007210 */ /* 0x000fe40007ffe0ff */
[----:B------:R-:W-:Y:S02]  /*09c0*/  LEA.HI R7, R7, R6, RZ, 0x1f ;  /* 0x0000000607077211 */ /* 0x000fe400078ff8ff */
[----:B------:R-:W-:Y:S01]  /*09d0*/  LEA.HI R5, R0, R0, RZ, 0x1 ;  /* 0x0000000000057211 */ /* 0x000fe200078f08ff */
[----:B0-----:R-:W-:Y:S02]  /*09e0*/  DMUL R16, R18, R18 ;  /* 0x0000001212107228 */ /* 0x001fe40000000000 */
[----:B------:R-:W-:Y:S01]  /*09f0*/  IMAD R7, R7, 0x8, R4 ;  /* 0x0000000807077824 */ /* 0x000fe200078e0204 */
[----:B------:R-:W-:-:S04]  /*0a00*/  LEA.HI R5, R5, R6, RZ, 0x1f ;  /* 0x0000000605057211 */ /* 0x000fc800078ff8ff */
[----:B------:R-:W0:Y:S01]  /*0a10*/  LDS.64 R12, [R7+-0x8] ;  /* 0xfffff800070c7984 */ /* 0x000e220000000a00 */
[----:B------:R-:W-:Y:S01]  /*0a20*/  DFMA R16, R8, -R16, 1 ;  /* 0x3ff000000810742b */ /* 0x000fe20000000810 */
[----:B------:R-:W-:-:S07]  /*0a30*/  IMAD R5, R5, 0x8, R4 ;  /* 0x0000000805057824 */ /* 0x000fce00078e0204 */
[----:B------:R-:W-:Y:S02]  /*0a40*/  DFMA R20, R16, R20, 0.5 ;  /* 0x3fe000001014742b */ /* 0x000fe40000000014 */
[----:B------:R-:W-:-:S08]  /*0a50*/  DMUL R16, R18, R16 ;  /* 0x0000001012107228 */ /* 0x000fd00000000000 */
[----:B------:R-:W-:Y:S02]  /*0a60*/  DFMA R16, R20, R16, R18 ;  /* 0x000000101410722b */ /* 0x000fe40000000012 */
[----:B0-----:R-:W-:-:S06]  /*0a70*/  DMUL R20, R14, R12 ;  /* 0x0000000c0e147228 */ /* 0x001fcc0000000000 */
[----:B------:R-:W-:Y:S02]  /*0a80*/  DMUL R14, R8, R16 ;  /* 0x00000010080e7228 */ /* 0x000fe40000000000 */
[----:B------:R-:W-:Y:S02]  /*0a90*/  VIADD R13, R17, 0xfff00000 ;  /* 0xfff00000110d7836 */ /* 0x000fe40000000000 */
[----:B------:R-:W-:Y:S01]  /*0aa0*/  IMAD.MOV.U32 R12, RZ, RZ, R16 ;  /* 0x000000ffff0c7224 */ /* 0x000fe200078e0010 */
[----:B------:R0:W-:Y:S03]  /*0ab0*/  STS.64 [R5], R20 ;  /* 0x0000001405007388 */ /* 0x0001e60000000a00 */
[----:B------:R-:W-:-:S08]  /*0ac0*/  DFMA R24, R14, -R14, R8 ;  /* 0x8000000e0e18722b */ /* 0x000fd00000000008 */
[----:B------:R-:W-:Y:S01]  /*0ad0*/  DFMA R22, R24, R12, R14 ;  /* 0x0000000c1816722b */ /* 0x000fe2000000000e */
[----:B0-----:R-:W-:Y:S10]  /*0ae0*/  @!P0 BRA `(.L_x_14) ;  /* 0x00000000001c8947 */ /* 0x001ff40003800000 */
[----:B------:R-:W-:Y:S01]  /*0af0*/  IMAD.MOV.U32 R20, RZ, RZ, R8 ;  /* 0x000000ffff147224 */ /* 0x000fe200078e0008 */
[----:B------:R-:W-:Y:S01]  /*0b00*/  MOV R21, R9 ;  /* 0x0000000900157202 */ /* 0x000fe20000000f00 */
[----:B------:R-:W-:Y:S01]  /*0b10*/  IMAD.MOV.U32 R22, RZ, RZ, R24 ;  /* 0x000000ffff167224 */ /* 0x000fe200078e0018 */
[----:B------:R-:W-:Y:S01]  /*0b20*/  MOV R0, 0xb60 ;  /* 0x00000b6000007802 */ /* 0x000fe20000000f00 */
[----:B------:R-:W-:Y:S02]  /*0b30*/  IMAD.MOV.U32 R19, RZ, RZ, R25 ;  /* 0x000000ffff137224 */ /* 0x000fe400078e0019 */
[----:B------:R-:W-:-:S07]  /*0b40*/  IMAD.MOV.U32 R17, RZ, RZ, R13 ;  /* 0x000000ffff117224 */ /* 0x000fce00078e000d */
[----:B------:R-:W-:Y:S05]  /*0b50*/  CALL.REL.NOINC `($__internal_2_$__cuda_sm20_dsqrt_rn_f64_mediumpath_v1) ;  /* 0x0000001000e07944 */ /* 0x000fea0003c00000 */
.L_x_14:
[----:B------:R-:W-:Y:S05]  /*0b60*/  BSYNC.RECONVERGENT B2 ;  /* 0x0000000000027941 */ /* 0x000fea0003800200 */
.L_x_13:
[----:B------:R-:W0:Y:S01]  /*0b70*/  LDS.64 R8, [R7+-0x8] ;  /* 0xfffff80007087984 */ /* 0x000e220000000a00 */
[----:B------:R-:W-:Y:S01]  /*0b80*/  DMUL R22, R22, UR4 ;  /* 0x0000000416167c28 */ /* 0x000fe20008000000 */
[----:B------:R-:W-:-:S04]  /*0b90*/  IADD3 R6, PT, PT, R3, R6, RZ ;  /* 0x0000000603067210 */ /* 0x000fc80007ffe0ff */
[----:B------:R-:W-:-:S03]  /*0ba0*/  ISETP.GT.AND P0, PT, R6, UR6, PT ;  /* 0x0000000606007c0c */ /* 0x000fc6000bf04270 */
[----:B0-----:R-:W-:-:S07]  /*0bb0*/  DMUL R8, R22, R8 ;  /* 0x0000000816087228 */ /* 0x001fce0000000000 */
[----:B------:R0:W-:Y:S03]  /*0bc0*/  STS.64 [R5+-0x8], R8 ;  /* 0xfffff80805007388 */ /* 0x0001e60000000a00 */
[----:B------:R-:W-:Y:S05]  /*0bd0*/  @!P0 BRA `(.L_x_15) ;  /* 0xfffffff8007c8947 */ /* 0x000fea000383ffff */
[----:B------:R-:W-:Y:S05]  /*0be0*/  BSYNC.RECONVERGENT B1 ;  /* 0x0000000000017941 */ /* 0x000fea0003800200 */
.L_x_8:
[----:B------:R-:W-:-:S07]  /*0bf0*/  IMAD.MOV.U32 R6, RZ, RZ, R2 ;  /* 0x000000ffff067224 */ /* 0x000fce00078e0002 */
.L_x_27:
[----:B-1----:R-:W1:Y:S01]  /*0c00*/  LDCU UR7, c[0x0][0x388] ;  /* 0x00007100ff0777ac */ /* 0x002e620008000800 */
[----:B------:R-:W-:Y:S01]  /*0c10*/  VIADD R0, R6, 0x2 ;  /* 0x0000000206007836 */ /* 0x000fe20000000000 */
[----:B------:R-:W-:Y:S01]  /*0c20*/  BSSY.RECONVERGENT B1, `(.L_x_16) ;  /* 0x000008e000017945 */ /* 0x000fe20003800200 */
[----:B-1----:R-:W-:-:S05]  /*0c30*/  IMAD.U32 R17, RZ, RZ, UR7 ;  /* 0x00000007ff117e24 */ /* 0x002fca000f8e00ff */
[----:B------:R-:W-:-:S13]  /*0c40*/  ISETP.GT.AND P0, PT, R0, R17, PT ;  /* 0x000000110000720c */ /* 0x000fda0003f04270 */
[----:B------:R-:W-:Y:S05]  /*0c50*/  @P0 BRA `(.L_x_17) ;  /* 0x0000000800280947 */ /* 0x000fea0003800000 */
[C---:B0-----:R-:W-:Y:S01]  /*0c60*/  SHF.L.U32 R5, R6.reuse, 0x1, RZ ;  /* 0x0000000106057819 */ /* 0x041fe200000006ff */
[C---:B------:R-:W-:Y:S01]  /*0c70*/  VIADD R7, R6.reuse, 0x1 ;  /* 0x0000000106077836 */ /* 0x040fe20000000000 */
[----:B------:R-:W-:Y:S01]  /*0c80*/  LEA R8, R6, 0x8, 0x2 ;  /* 0x0000000806087811 */ /* 0x000fe200078e10ff */
[----:B------:R-:W-:Y:S02]  /*0c90*/  IMAD.MOV.U32 R9, RZ, RZ, 0x2 ;  /* 0x00000002ff097424 */ /* 0x000fe400078e00ff */
[----:B------:R-:W-:-:S07]  /*0ca0*/  IMAD.MOV.U32 R10, RZ, RZ, R5 ;  /* 0x000000ffff0a7224 */ /* 0x000fce00078e0005 */
.L_x_26:
[----:B------:R-:W-:Y:S01]  /*0cb0*/  IADD3 R0, PT, PT, R5, 0x2, RZ ;  /* 0x0000000205007810 */ /* 0x000fe20007ffe0ff */
[----:B------:R-:W-:Y:S01]  /*0cc0*/  IMAD.MOV.U32 R14, RZ, RZ, 0x1 ;  /* 0x00000001ff0e7424 */ /* 0x000fe200078e00ff */
[----:B------:R-:W-:Y:S01]  /*0cd0*/  BSSY.RECONVERGENT B2, `(.L_x_18) ;  /* 0x000001c000027945 */ /* 0x000fe20003800200 */
[----:B------:R-:W-:Y:S01]  /*0ce0*/  IADD3 R28, PT, PT, R8, -0x4, RZ ;  /* 0xfffffffc081c7810 */ /* 0x000fe20007ffe0ff */
[----:B------:R-:W-:Y:S02]  /*0cf0*/  VIADD R30, R9, 0xffffffff ;  /* 0xffffffff091e7836 */ /* 0x000fe40000000000 */
[----:B-1----:R-:W-:Y:S02]  /*0d00*/  IMAD R12, R0, R9, RZ ;  /* 0x00000009000c7224 */ /* 0x002fe400078e02ff */
[----:B------:R-:W-:-:S04]  /*0d10*/  IMAD R0, R8, R7, R8 ;  /* 0x0000000708007224 */ /* 0x000fc800078e0208 */
[----:B------:R-:W0:Y:S01]  /*0d20*/  I2F.F64 R12, R12 ;  /* 0x0000000c000c7312 */ /* 0x000e220000201c00 */
[----:B------:R-:W-:-:S07]  /*0d30*/  VIADD R0, R0, 0xffffffff ;  /* 0xffffffff00007836 */ /* 0x000fce0000000000 */
[----:B0-----:R-:W0:Y:S02]  /*0d40*/  MUFU.RCP64H R15, R13 ;  /* 0x0000000d000f7308 */ /* 0x001e240000001800 */
[----:B0-----:R-:W-:-:S08]  /*0d50*/  DFMA R16, -R12, R14, 1 ;  /* 0x3ff000000c10742b */ /* 0x001fd0000000010e */
[----:B------:R-:W-:-:S08]  /*0d60*/  DFMA R16, R16, R16, R16 ;  /* 0x000000101010722b */ /* 0x000fd00000000010 */
[----:B------:R-:W-:Y:S01]  /*0d70*/  DFMA R16, R14, R16, R14 ;  /* 0x000000100e10722b */ /* 0x000fe2000000000e */
[----:B------:R-:W0:Y:S07]  /*0d80*/  I2F.F64 R14, R0 ;  /* 0x00000000000e7312 */ /* 0x000e2e0000201c00 */
[----:B------:R-:W-:-:S08]  /*0d90*/  DFMA R18, -R12, R16, 1 ;  /* 0x3ff000000c12742b */ /* 0x000fd00000000110 */
[----:B------:R-:W-:Y:S01]  /*0da0*/  DFMA R18, R16, R18, R16 ;  /* 0x000000121012722b */ /* 0x000fe20000000010 */
[----:B0-----:R-:W-:-:S07]  /*0db0*/  FSETP.GEU.AND P1, PT, |R15|, 6.5827683646048100446e-37, PT ;  /* 0x036000000f00780b */ /* 0x001fce0003f2e200 */
[----:B------:R-:W-:-:S08]  /*0dc0*/  DMUL R20, R14, R18 ;  /* 0x000000120e147228 */ /* 0x000fd00000000000 */
[----:B------:R-:W-:-:S08]  /*0dd0*/  DFMA R16, -R12, R20, R14 ;  /* 0x000000140c10722b */ /* 0x000fd0000000010e */
[----:B------:R-:W-:-:S10]  /*0de0*/  DFMA R20, R18, R16, R20 ;  /* 0x000000101214722b */ /* 0x000fd40000000014 */
[----:B------:R-:W-:-:S05]  /*0df0*/  FFMA R11, RZ, R13, R21 ;  /* 0x0000000dff0b7223 */ /* 0x000fca0000000015 */
[----:B------:R-:W-:Y:S01]  /*0e00*/  FSETP.GT.AND P0, PT, |R11|, 1.469367938527859385e-39, PT ;  /* 0x001000000b00780b */ /* 0x000fe20003f04200 */
[----:B------:R-:W-:-:S12]  /*0e10*/  VIADD R11, R7, 0x1 ;  /* 0x00000001070b7836 */ /* 0x000fd80000000000 */
[----:B------:R-:W-:Y:S05]  /*0e20*/  @P0 BRA P1, `(.L_x_19) ;  /* 0x0000000000180947 */ /* 0x000fea0000800000 */
[----:B------:R-:W-:Y:S01]  /*0e30*/  IMAD.MOV.U32 R18, RZ, RZ, R14 ;  /* 0x000000ffff127224 */ /* 0x000fe200078e000e */
[----:B------:R-:W-:Y:S01]  /*0e40*/  MOV R16, R12 ;  /* 0x0000000c00107202 */ /* 0x000fe20000000f00 */
[----:B------:R-:W-:Y:S01]  /*0e50*/  IMAD.MOV.U32 R17, RZ, RZ, R15 ;  /* 0x000000ffff117224 */ /* 0x000fe200078e000f */
[----:B------:R-:W-:Y:S01]  /*0e60*/  MOV R0, 0xe90 ;  /* 0x00000e9000007802 */ /* 0x000fe20000000f00 */
[----:B------:R-:W-:-:S07]  /*0e70*/  IMAD.MOV.U32 R19, RZ, RZ, R13 ;  /* 0x000000ffff137224 */ /* 0x000fce00078e000d */
[----:B------:R-:W-:Y:S05]  /*0e80*/  CALL.REL.NOINC `($__internal_1_$__cuda_sm20_div_rn_f64_full) ;  /* 0x0000000800987944 */ /* 0x000fea0003c00000 */
.L_x_19:
[----:B------:R-:W-:Y:S05]  /*0e90*/  BSYNC.RECONVERGENT B2 ;  /* 0x0000000000027941 */ /* 0x000fea0003800200 */
.L_x_18:
        /* <DEDUP_REMOVED lines=18> */
[----:B------:R-:W-:Y:S02]  /*0fc0*/  MOV R19, R23 ;  /* 0x0000001700137202 */ /* 0x000fe40000000f00 */
[----:B------:R-:W-:-:S07]  /*0fd0*/  MOV R0, 0xff0 ;  /* 0x00000ff000007802 */ /* 0x000fce0000000f00 */
[----:B------:R-:W-:Y:S05]  /*0fe0*/  CALL.REL.NOINC `($__internal_2_$__cuda_sm20_dsqrt_rn_f64_mediumpath_v1) ;  /* 0x0000000c00bc7944 */ /* 0x000fea0003c00000 */
[----:B------:R-:W-:Y:S02]  /*0ff0*/  IMAD.MOV.U32 R12, RZ, RZ, R22 ;  /* 0x000000ffff0c7224 */ /* 0x000fe400078e0016 */
[----:B------:R-:W-:-:S07]  /*1000*/  IMAD.MOV.U32 R13, RZ, RZ, R23 ;  /* 0x000000ffff0d7224 */ /* 0x000fce00078e0017 */
.L_x_21:
[----:B------:R-:W-:Y:S05]  /*1010*/  BSYNC.RECONVERGENT B2 ;  /* 0x0000000000027941 */ /* 0x000fea0003800200 */
.L_x_20:
[----:B------:R-:W-:Y:S01]  /*1020*/  IMAD R14, R28, R7, -0x1 ;  /* 0xffffffff1c0e7424 */ /* 0x000fe200078e0207 */
[----:B------:R-:W-:Y:S01]  /*1030*/  BSSY.RECONVERGENT B2, `(.L_x_22) ;  /* 0x0000018000027945 */ /* 0x000fe20003800200 */
[----:B------:R-:W-:-:S04]  /*1040*/  IMAD.MOV.U32 R16, RZ, RZ, 0x1 ;  /* 0x00000001ff107424 */ /* 0x000fc800078e00ff */
[----:B------:R-:W0:Y:S08]  /*1050*/  I2F.F64 R14, R14 ;  /* 0x0000000e000e7312 */ /* 0x000e300000201c00 */
[----:B0-----:R-:W0:Y:S02]  /*1060*/  MUFU.RCP64H R17, R15 ;  /* 0x0000000f00117308 */ /* 0x001e240000001800 */
[----:B0-----:R-:W-:-:S08]  /*1070*/  DFMA R18, -R14, R16, 1 ;  /* 0x3ff000000e12742b */ /* 0x001fd00000000110 */
[----:B------:R-:W-:-:S08]  /*1080*/  DFMA R18, R18, R18, R18 ;  /* 0x000000121212722b */ /* 0x000fd00000000012 */
[----:B------:R-:W-:Y:S01]  /*1090*/  DFMA R18, R16, R18, R16 ;  /* 0x000000121012722b */ /* 0x000fe20000000010 */
[----:B------:R-:W-:Y:S01]  /*10a0*/  IMAD R16, R30, R5, R30 ;  /* 0x000000051e107224 */ /* 0x000fe200078e021e */
[----:B------:R-:W-:-:S06]  /*10b0*/  IADD3 R5, PT, PT, R5, 0x1, RZ ;  /* 0x0000000105057810 */ /* 0x000fcc0007ffe0ff */
        /* <DEDUP_REMOVED lines=10> */
[----:B------:R-:W-:Y:S01]  /*1160*/  IMAD.MOV.U32 R18, RZ, RZ, R16 ;  /* 0x000000ffff127224 */ /* 0x000fe200078e0010 */
[----:B------:R-:W-:Y:S01]  /*1170*/  MOV R0, 0x11b0 ;  /* 0x000011b000007802 */ /* 0x000fe20000000f00 */
[----:B------:R-:W-:Y:S02]  /*1180*/  IMAD.MOV.U32 R16, RZ, RZ, R14 ;  /* 0x000000ffff107224 */ /* 0x000fe400078e000e */
[----:B------:R-:W-:-:S07]  /*1190*/  IMAD.MOV.U32 R19, RZ, RZ, R15 ;  /* 0x000000ffff137224 */ /* 0x000fce00078e000f */
[----:B------:R-:W-:Y:S05]  /*11a0*/  CALL.REL.NOINC `($__internal_1_$__cuda_sm20_div_rn_f64_full) ;  /* 0x0000000400d07944 */ /* 0x000fea0003c00000 */
.L_x_23:
[----:B------:R-:W-:Y:S05]  /*11b0*/  BSYNC.RECONVERGENT B2 ;  /* 0x0000000000027941 */ /* 0x000fea0003800200 */
.L_x_22:
[----:B------:R-:W0:Y:S01]  /*11c0*/  MUFU.RSQ64H R19, R21 ;  /* 0x0000001500137308 */ /* 0x000e220000001c00 */
[----:B------:R-:W-:Y:S01]  /*11d0*/  IADD3 R18, PT, PT, R21, -0x3500000, RZ ;  /* 0xfcb0000015127810 */ /* 0x000fe20007ffe0ff */
[----:B------:R-:W-:Y:S01]  /*11e0*/  IMAD.MOV.U32 R16, RZ, RZ, 0x0 ;  /* 0x00000000ff107424 */ /* 0x000fe200078e00ff */
[----:B------:R-:W-:Y:S01]  /*11f0*/  BSSY.RECONVERGENT B2, `(.L_x_24) ;  /* 0x0000014000027945 */ /* 0x000fe20003800200 */
[----:B------:R-:W-:Y:S01]  /*1200*/  IMAD.MOV.U32 R17, RZ, RZ, 0x3fd80000 ;  /* 0x3fd80000ff117424 */ /* 0x000fe200078e00ff */
[----:B------:R-:W-:Y:S02]  /*1210*/  ISETP.GE.U32.AND P0, PT, R18, 0x7ca00000, PT ;  /* 0x7ca000001200780c */ /* 0x000fe40003f06070 */
[----:B0-----:R-:W-:-:S08]  /*1220*/  DMUL R14, R18, R18 ;  /* 0x00000012120e7228 */ /* 0x001fd00000000000 */
[----:B------:R-:W-:-:S08]  /*1230*/  DFMA R14, -R14, R20, 1 ;  /* 0x3ff000000e0e742b */ /* 0x000fd00000000114 */
[----:B------:R-:W-:Y:S02]  /*1240*/  DFMA R16, R14, R16, 0.5 ;  /* 0x3fe000000e10742b */ /* 0x000fe40000000010 */
[----:B------:R-:W-:-:S08]  /*1250*/  DMUL R14, R18, R14 ;  /* 0x0000000e120e7228 */ /* 0x000fd00000000000 */
[----:B------:R-:W-:-:S08]  /*1260*/  DFMA R26, R16, R14, R18 ;  /* 0x0000000e101a722b */ /* 0x000fd00000000012 */
[----:B------:R-:W-:Y:S02]  /*1270*/  DMUL R14, R26, R20 ;  /* 0x000000141a0e7228 */ /* 0x000fe40000000000 */
[----:B------:R-:W-:Y:S01]  /*1280*/  VIADD R17, R27, 0xfff00000 ;  /* 0xfff000001b117836 */ /* 0x000fe20000000000 */
[----:B------:R-:W-:-:S05]  /*1290*/  MOV R16, R26 ;  /* 0x0000001a00107202 */ /* 0x000fca0000000f00 */
[----:B------:R-:W-:-:S08]  /*12a0*/  DFMA R22, R14, -R14, R20 ;  /* 0x8000000e0e16722b */ /* 0x000fd00000000014 */
[----:B------:R-:W-:Y:S01]  /*12b0*/  DFMA R24, R22, R16, R14 ;  /* 0x000000101618722b */ /* 0x000fe2000000000e */
[----:B------:R-:W-:Y:S10]  /*12c0*/  @!P0 BRA `(.L_x_25) ;  /* 0x0000000000188947 */ /* 0x000ff40003800000 */
[----:B------:R-:W-:Y:S01]  /*12d0*/  IMAD.MOV.U32 R16, RZ, RZ, R26 ;  /* 0x000000ffff107224 */ /* 0x000fe200078e001a */
[----:B------:R-:W-:Y:S01]  /*12e0*/  MOV R0, 0x1310 ;  /* 0x0000131000007802 */ /* 0x000fe20000000f00 */
[----:B------:R-:W-:-:S07]  /*12f0*/  IMAD.MOV.U32 R19, RZ, RZ, R23 ;  /* 0x000000ffff137224 */ /* 0x000fce00078e0017 */
[----:B------:R-:W-:Y:S05]  /*1300*/  CALL.REL.NOINC `($__internal_2_$__cuda_sm20_dsqrt_rn_f64_mediumpath_v1) ;  /* 0x0000000800f47944 */ /* 0x000fea0003c00000 */
[----:B------:R-:W-:Y:S01]  /*1310*/  IMAD.MOV.U32 R24, RZ, RZ, R22 ;  /* 0x000000ffff187224 */ /* 0x000fe200078e0016 */
[----:B------:R-:W-:-:S07]  /*1320*/  MOV R25, R23 ;  /* 0x0000001700197202 */ /* 0x000fce0000000f00 */
.L_x_25:
[----:B------:R-:W-:Y:S05]  /*1330*/  BSYNC.RECONVERGENT B2 ;  /* 0x0000000000027941 */ /* 0x000fea0003800200 */
.L_x_24:
[----:B------:R-:W-:Y:S01]  /*1340*/  VIADD R0, R7, 0xffffffff ;  /* 0xffffffff07007836 */ /* 0x000fe20000000000 */
[----:B------:R-:W0:Y:S01]  /*1350*/  LDCU.64 UR8, c[0x0][0x380] ;  /* 0x00007000ff0877ac */ /* 0x000e220008000a00 */
[----:B------:R-:W-:Y:S02]  /*1360*/  VIADD R9, R9, 0x1 ;  /* 0x0000000109097836 */ /* 0x000fe40000000000 */
[-C--:B------:R-:W-:Y:S01]  /*1370*/  IMAD R0, R0, R7.reuse, RZ ;  /* 0x0000000700007224 */ /* 0x080fe200078e02ff */
[----:B------:R-:W1:Y:S01]  /*1380*/  LDCU UR7, c[0x0][0x388] ;  /* 0x00007100ff0777ac */ /* 0x000e620008000800 */
[----:B------:R-:W-:Y:S02]  /*1390*/  IMAD R7, R7, R7, R7 ;  /* 0x0000000707077224 */ /* 0x000fe400078e0207 */
[----:B------:R-:W-:Y:S01]  /*13a0*/  VIADD R8, R8, 0x4 ;  /* 0x0000000408087836 */ /* 0x000fe20000000000 */
[----:B------:R-:W-:-:S04]  /*13b0*/  LEA.HI R15, R0, R0, RZ, 0x1 ;  /* 0x00000000000f7211 */ /* 0x000fc800078f08ff */
[-C--:B------:R-:W-:Y:S02]  /*13c0*/  LEA.HI R17, R15, R6.reuse, RZ, 0x1f ;  /* 0x000000060f117211 */ /* 0x080fe400078ff8ff */
[----:B------:R-:W-:Y:S02]  /*13d0*/  LEA.HI R15, R7, R7, RZ, 0x1 ;  /* 0x00000007070f7211 */ /* 0x000fe400078f08ff */
[----:B------:R-:W-:Y:S01]  /*13e0*/  IADD3 R7, PT, PT, R10, 0x4, R7 ;  /* 0x000000040a077810 */ /* 0x000fe20007ffe007 */
[--C-:B------:R-:W-:Y:S01]  /*13f0*/  IMAD R18, R17, 0x8, R4.reuse ;  /* 0x0000000811127824 */ /* 0x100fe200078e0204 */
[-C--:B------:R-:W-:Y:S02]  /*1400*/  LEA.HI R15, R15, R6.reuse, RZ, 0x1f ;  /* 0x000000060f0f7211 */ /* 0x080fe400078ff8ff */
[----:B------:R-:W-:Y:S02]  /*1410*/  LEA.HI R7, R7, R7, RZ, 0x1 ;  /* 0x0000000707077211 */ /* 0x000fe400078f08ff */
[----:B------:R-:W2:Y:S01]  /*1420*/  LDS.64 R16, [R18] ;  /* 0x0000000012107984 */ /* 0x000ea20000000a00 */
[----:B------:R-:W-:Y:S01]  /*1430*/  IMAD R0, R15, 0x8, R4 ;  /* 0x000000080f007824 */ /* 0x000fe200078e0204 */
[----:B------:R-:W-:-:S02]  /*1440*/  LEA.HI R7, R7, R6, RZ, 0x1f ;  /* 0x0000000607077211 */ /* 0x000fc400078ff8ff */
[----:B------:R-:W-:Y:S02]  /*1450*/  IADD3 R10, PT, PT, R10, 0x2, RZ ;  /* 0x000000020a0a7810 */ /* 0x000fe40007ffe0ff */
[----:B------:R-:W0:Y:S01]  /*1460*/  LDS.64 R14, [R0] ;  /* 0x00000000000e7984 */ /* 0x000e220000000a00 */
[----:B--2---:R-:W-:-:S08]  /*1470*/  DMUL R16, R16, R24 ;  /* 0x0000001810107228 */ /* 0x004fd00000000000 */
[----:B0-----:R-:W-:Y:S01]  /*1480*/  DFMA R14, R14, UR8, -R16 ;  /* 0x000000080e0e7c2b */ /* 0x001fe20008000810 */
[----:B-1----:R-:W-:-:S05]  /*1490*/  IMAD.U32 R17, RZ, RZ, UR7 ;  /* 0x00000007ff117e24 */ /* 0x002fca000f8e00ff */
[----:B------:R-:W-:Y:S02]  /*14a0*/  ISETP.GE.AND P0, PT, R11, R17, PT ;  /* 0x000000110b00720c */ /* 0x000fe40003f06270 */
[----:B------:R-:W-:Y:S01]  /*14b0*/  DMUL R12, R14, R12 ;  /* 0x0000000c0e0c7228 */ /* 0x000fe20000000000 */
[----:B------:R-:W-:Y:S01]  /*14c0*/  LEA R15, R7, R4, 0x3 ;  /* 0x00000004070f7211 */ /* 0x000fe200078e18ff */
[----:B------:R-:W-:-:S05]  /*14d0*/  IMAD.MOV.U32 R7, RZ, RZ, R11 ;  /* 0x000000ffff077224 */ /* 0x000fca00078e000b */
[----:B------:R1:W-:Y:S04]  /*14e0*/  STS.64 [R15], R12 ;  /* 0x0000000c0f007388 */ /* 0x0003e80000000a00 */
[----:B------:R-:W-:Y:S05]  /*14f0*/  @!P0 BRA `(.L_x_26) ;  /* 0xfffffff400ec8947 */ /* 0x000fea000383ffff */
.L_x_17:
[----:B------:R-:W-:Y:S05]  /*1500*/  BSYNC.RECONVERGENT B1 ;  /* 0x0000000000017941 */ /* 0x000fea0003800200 */
.L_x_16:
[----:B------:R-:W-:-:S05]  /*1510*/  IMAD.IADD R6, R3, 0x1, R6 ;  /* 0x0000000103067824 */ /* 0x000fca00078e0206 */
[----:B------:R-:W-:-:S13]  /*1520*/  ISETP.GE.AND P0, PT, R6, R17, PT ;  /* 0x000000110600720c */ /* 0x000fda0003f06270 */
[----:B------:R-:W-:Y:S05]  /*1530*/  @!P0 BRA `(.L_x_27) ;  /* 0xfffffff400b08947 */ /* 0x000fea000383ffff */
.L_x_6:
[----:B------:R-:W-:Y:S05]  /*1540*/  BSYNC.RECONVERGENT B0 ;  /* 0x0000000000007941 */ /* 0x000fea0003800200 */
.L_x_5:
[----:B------:R-:W-:-:S13]  /*1550*/  ISETP.GT.U32.AND P0, PT, R2, 0x4, PT ;  /* 0x000000040200780c */ /* 0x000fda0003f04070 */
[----:B------:R-:W-:Y:S05]  /*1560*/  @P0 EXIT ;  /* 0x000000000000094d */ /* 0x000fea0003800000 */
[----:B------:R-:W2:Y:S01]  /*1570*/  S2UR UR5, SR_CgaCtaId ;  /* 0x00000000000579c3 */ /* 0x000ea20000008800 */
[----:B------:R-:W-:Y:S01]  /*1580*/  UMOV UR4, 0x400 ;  /* 0x0000040000047882 */ /* 0x000fe20000000000 */
[----:B------:R-:W3:Y:S06]  /*1590*/  LDCU.64 UR6, c[0x0][0x358] ;  /* 0x00006b00ff0677ac */ /* 0x000eec0008000a00 */
[----:B0-----:R-:W0:Y:S08]  /*15a0*/  LDC.64 R4, c[0x0][0x390] ;  /* 0x0000e400ff047b82 */ /* 0x001e300000000a00 */
[----:B------:R-:W4:Y:S01]  /*15b0*/  LDC R3, c[0x0][0x360] ;  /* 0x0000d800ff037b82 */ /* 0x000f220000000800 */
[----:B--2---:R-:W-:-:S06]  /*15c0*/  ULEA UR4, UR5, UR4, 0x18 ;  /* 0x0000000405047291 */ /* 0x004fcc000f8ec0ff */
[C---:B------:R-:W-:Y:S01]  /*15d0*/  LEA R0, R2.reuse, UR4, 0x3 ;  /* 0x0000000402007c11 */ /* 0x040fe2000f8e18ff */
[----:B0--3--:R-:W-:-:S07]  /*15e0*/  IMAD.WIDE.U32 R4, R2, 0x8, R4 ;  /* 0x0000000802047825 */ /* 0x009fce00078e0004 */
.L_x_28:
[----:B------:R0:W2:Y:S01]  /*15f0*/  LDS.64 R6, [R0] ;  /* 0x0000000000067984 */ /* 0x0000a20000000a00 */
[----:B----4-:R-:W-:-:S05]  /*1600*/  IMAD.IADD R2, R3, 0x1, R2 ;  /* 0x0000000103027824 */ /* 0x010fca00078e0202 */
[----:B------:R-:W-:Y:S02]  /*1610*/  ISETP.GE.U32.AND P0, PT, R2, 0x5, PT ;  /* 0x000000050200780c */ /* 0x000fe40003f06070 */
[C---:B0-----:R-:W-:Y:S01]  /*1620*/  LEA R0, R3.reuse, R0, 0x3 ;  /* 0x0000000003007211 */ /* 0x041fe200078e18ff */
[----:B--2---:R0:W-:Y:S02]  /*1630*/  STG.E.64 desc[UR6][R4.64], R6 ;  /* 0x0000000604007986 */ /* 0x0041e4000c101b06 */
[----:B0-----:R-:W-:-:S08]  /*1640*/  IMAD.WIDE.U32 R4, R3, 0x8, R4 ;  /* 0x0000000803047825 */ /* 0x001fd000078e0004 */
[----:B------:R-:W-:Y:S05]  /*1650*/  @!P0 BRA `(.L_x_28) ;  /* 0xfffffffc00e48947 */ /* 0x000fea000383ffff */
[----:B------:R-:W-:Y:S05]  /*1660*/  EXIT ;  /* 0x000000000000794d */ /* 0x000fea0003800000 */
        .weak           $__internal_0_$__cuda_sm20_dblrcp_rn_slowpath_v3
        .type           $__internal_0_$__cuda_sm20_dblrcp_rn_slowpath_v3,@function
        .size           $__internal_0_$__cuda_sm20_dblrcp_rn_slowpath_v3,($__internal_1_$__cuda_sm20_div_rn_f64_full - $__internal_0_$__cuda_sm20_dblrcp_rn_slowpath_v3)
$__internal_0_$__cuda_sm20_dblrcp_rn_slowpath_v3:
[----:B------:R-:W-:-:S14]  /*1670*/  DSETP.GTU.AND P0, PT, |R4|, +INF , PT ;  /* 0x7ff000000400742a */ /* 0x000fdc0003f0c200 */
[----:B------:R-:W-:Y:S05]  /*1680*/  @P0 BRA `(.L_x_29) ;  /* 0x00000000007c0947 */ /* 0x000fea0003800000 */
[----:B------:R-:W-:-:S05]  /*1690*/  LOP3.LUT R3, R5, 0x7fffffff, RZ, 0xc0, !PT ;  /* 0x7fffffff05037812 */ /* 0x000fca00078ec0ff */
[----:B------:R-:W-:-:S05]  /*16a0*/  VIADD R6, R3, 0xffffffff ;  /* 0xffffffff03067836 */ /* 0x000fca0000000000 */
[----:B------:R-:W-:-:S13]  /*16b0*/  ISETP.GE.U32.AND P0, PT, R6, 0x7fefffff, PT ;  /* 0x7fefffff0600780c */ /* 0x000fda0003f06070 */
[----:B------:R-:W-:Y:S01]  /*16c0*/  @P0 LOP3.LUT R7, R5, 0x7ff00000, RZ, 0x3c, !PT ;  /* 0x7ff0000005070812 */ /* 0x000fe200078e3cff */
[----:B------:R-:W-:Y:S01]  /*16d0*/  @P0 IMAD.MOV.U32 R6, RZ, RZ, RZ ;  /* 0x000000ffff060224 */ /* 0x000fe200078e00ff */
[----:B------:R-:W-:Y:S06]  /*16e0*/  @P0 BRA `(.L_x_30) ;  /* 0x00000000006c0947 */ /* 0x000fec0003800000 */
[----:B------:R-:W-:-:S13]  /*16f0*/  ISETP.GE.U32.AND P0, PT, R3, 0x1000001, PT ;  /* 0x010000010300780c */ /* 0x000fda0003f06070 */
[----:B------:R-:W-:Y:S05]  /*1700*/  @!P0 BRA `(.L_x_31) ;  /* 0x0000000000348947 */ /* 0x000fea0003800000 */
[----:B------:R-:W-:Y:S01]  /*1710*/  VIADD R7, R5, 0xc0200000 ;  /* 0xc020000005077836 */ /* 0x000fe20000000000 */
[----:B------:R-:W-:-:S03]  /*1720*/  MOV R6, R4 ;  /* 0x0000000400067202 */ /* 0x000fc60000000f00 */
[----:B------:R-:W0:Y:S03]  /*1730*/  MUFU.RCP64H R9, R7 ;  /* 0x0000000700097308 */ /* 0x000e260000001800 */
[----:B0-----:R-:W-:-:S08]  /*1740*/  DFMA R10, -R6, R8, 1 ;  /* 0x3ff00000060a742b */ /* 0x001fd00000000108 */
[----:B------:R-:W-:-:S08]  /*1750*/  DFMA R10, R10, R10, R10 ;  /* 0x0000000a0a0a722b */ /* 0x000fd0000000000a */
[----:B------:R-:W-:-:S08]  /*1760*/  DFMA R10, R8, R10, R8 ;  /* 0x0000000a080a722b */ /* 0x000fd00000000008 */
[----:B------:R-:W-:-:S08]  /*1770*/  DFMA R8, -R6, R10, 1 ;  /* 0x3ff000000608742b */ /* 0x000fd0000000010a */
[----:B------:R-:W-:-:S08]  /*1780*/  DFMA R8, R10, R8, R10 ;  /* 0x000000080a08722b */ /* 0x000fd0000000000a */
[----:B------:R-:W-:-:S08]  /*1790*/  DMUL R8, R8, 2.2250738585072013831e-308 ;  /* 0x0010000008087828 */ /* 0x000fd00000000000 */
[----:B------:R-:W-:-:S08]  /*17a0*/  DFMA R4, -R4, R8, 1 ;  /* 0x3ff000000404742b */ /* 0x000fd00000000108 */
[----:B------:R-:W-:-:S08]  /*17b0*/  DFMA R4, R4, R4, R4 ;  /* 0x000000040404722b */ /* 0x000fd00000000004 */
[----:B------:R-:W-:Y:S01]  /*17c0*/  DFMA R6, R8, R4, R8 ;  /* 0x000000040806722b */ /* 0x000fe20000000008 */
[----:B------:R-:W-:Y:S10]  /*17d0*/  BRA `(.L_x_30) ;  /* 0x0000000000307947 */ /* 0x000ff40003800000 */
.L_x_31:
[----:B------:R-:W-:Y:S01]  /*17e0*/  DMUL R4, R4, 8.11296384146066816958e+31 ;  /* 0x4690000004047828 */ /* 0x000fe20000000000 */
[----:B------:R-:W-:-:S05]  /*17f0*/  IMAD.MOV.U32 R6, RZ, RZ, R8 ;  /* 0x000000ffff067224 */ /* 0x000fca00078e0008 */
[----:B------:R-:W0:Y:S02]  /*1800*/  MUFU.RCP64H R7, R5 ;  /* 0x0000000500077308 */ /* 0x000e240000001800 */
[----:B0-----:R-:W-:-:S08]  /*1810*/  DFMA R8, -R4, R6, 1 ;  /* 0x3ff000000408742b */ /* 0x001fd00000000106 */
[----:B------:R-:W-:-:S08]  /*1820*/  DFMA R8, R8, R8, R8 ;  /* 0x000000080808722b */ /* 0x000fd00000000008 */
[----:B------:R-:W-:-:S08]  /*1830*/  DFMA R8, R6, R8, R6 ;  /* 0x000000080608722b */ /* 0x000fd00000000006 */
[----:B------:R-:W-:-:S08]  /*1840*/  DFMA R6, -R4, R8, 1 ;  /* 0x3ff000000406742b */ /* 0x000fd00000000108 */
[----:B------:R-:W-:-:S08]  /*1850*/  DFMA R6, R8, R6, R8 ;  /* 0x000000060806722b */ /* 0x000fd00000000008 */
[----:B------:R-:W-:Y:S01]  /*1860*/  DMUL R6, R6, 8.11296384146066816958e+31 ;  /* 0x4690000006067828 */ /* 0x000fe20000000000 */
[----:B------:R-:W-:Y:S10]  /*1870*/  BRA `(.L_x_30) ;  /* 0x0000000000087947 */ /* 0x000ff40003800000 */
.L_x_29:
[----:B------:R-:W-:Y:S01]  /*1880*/  LOP3.LUT R7, R5, 0x80000, RZ, 0xfc, !PT ;  /* 0x0008000005077812 */ /* 0x000fe200078efcff */
[----:B------:R-:W-:-:S07]  /*1890*/  IMAD.MOV.U32 R6, RZ, RZ, R4 ;  /* 0x000000ffff067224 */ /* 0x000fce00078e0004 */
.L_x_30:
[----:B------:R-:W-:Y:S01]  /*18a0*/  IMAD.MOV.U32 R4, RZ, RZ, R0 ;  /* 0x000000ffff047224 */ /* 0x000fe200078e0000 */
[----:B------:R-:W-:Y:S01]  /*18b0*/  MOV R21, R7 ;  /* 0x0000000700157202 */ /* 0x000fe20000000f00 */
[----:B------:R-:W-:Y:S02]  /*18c0*/  IMAD.MOV.U32 R5, RZ, RZ, 0x0 ;  /* 0x00000000ff057424 */ /* 0x000fe400078e00ff */
[----:B------:R-:W-:Y:S02]  /*18d0*/  IMAD.MOV.U32 R20, RZ, RZ, R6 ;  /* 0x000000ffff147224 */ /* 0x000fe400078e0006 */
[----:B------:R-:W-:Y:S05]  /*18e0*/  RET.REL.NODEC R4 `(_Z18associatedLegendrediPd) ;  /* 0xffffffe404c47950 */ /* 0x000fea0003c3ffff */
        .weak           $__internal_1_$__cuda_sm20_div_rn_f64_full
        .type           $__internal_1_$__cuda_sm20_div_rn_f64_full,@function
        .size           $__internal_1_$__cuda_sm20_div_rn_f64_full,($__internal_2_$__cuda_sm20_dsqrt_rn_f64_mediumpath_v1 - $__internal_1_$__cuda_sm20_div_rn_f64_full)
$__internal_1_$__cuda_sm20_div_rn_f64_full:
[----:B------:R-:W-:Y:S01]  /*18f0*/  MOV R15, R17 ;  /* 0x00000011000f7202 */ /* 0x000fe20000000f00 */
[----:B------:R-:W-:Y:S01]  /*1900*/  IMAD.MOV.U32 R14, RZ, RZ, R18 ;  /* 0x000000ffff0e7224 */ /* 0x000fe200078e0012 */
[----:B------:R-:W-:Y:S01]  /*1910*/  FSETP.GEU.AND P0, PT, |R19|, 1.469367938527859385e-39, PT ;  /* 0x001000001300780b */ /* 0x000fe20003f0e200 */
[----:B------:R-:W-:Y:S01]  /*1920*/  IMAD.MOV.U32 R18, RZ, RZ, R16 ;  /* 0x000000ffff127224 */ /* 0x000fe200078e0010 */
[----:B------:R-:W-:Y:S01]  /*1930*/  FSETP.GEU.AND P2, PT, |R15|, 1.469367938527859385e-39, PT ;  /* 0x001000000f00780b */ /* 0x000fe20003f4e200 */
[----:B------:R-:W-:Y:S01]  /*1940*/  IMAD.MOV.U32 R31, RZ, RZ, 0x1ca00000 ;  /* 0x1ca00000ff1f7424 */ /* 0x000fe200078e00ff */
[----:B------:R-:W-:Y:S01]  /*1950*/  LOP3.LUT R17, R19, 0x800fffff, RZ, 0xc0, !PT ;  /* 0x800fffff13117812 */ /* 0x000fe200078ec0ff */
[----:B------:R-:W-:Y:S01]  /*1960*/  IMAD.MOV.U32 R24, RZ, RZ, 0x1 ;  /* 0x00000001ff187424 */ /* 0x000fe200078e00ff */
[----:B------:R-:W-:Y:S01]  /*1970*/  LOP3.LUT R29, R15, 0x7ff00000, RZ, 0xc0, !PT ;  /* 0x7ff000000f1d7812 */ /* 0x000fe200078ec0ff */
[----:B------:R-:W-:Y:S01]  /*1980*/  BSSY.RECONVERGENT B3, `(.L_x_32) ;  /* 0x0000050000037945 */ /* 0x000fe20003800200 */
[----:B------:R-:W-:-:S02]  /*1990*/  LOP3.LUT R17, R17, 0x3ff00000, RZ, 0xfc, !PT ;  /* 0x3ff0000011117812 */ /* 0x000fc400078efcff */
[----:B------:R-:W-:-:S03]  /*19a0*/  LOP3.LUT R32, R19, 0x7ff00000, RZ, 0xc0, !PT ;  /* 0x7ff0000013207812 */ /* 0x000fc600078ec0ff */
[----:B------:R-:W-:Y:S01]  /*19b0*/  @!P0 DMUL R16, R18, 8.98846567431157953865e+307 ;  /* 0x7fe0000012108828 */ /* 0x000fe20000000000 */
[----:B------:R-:W-:Y:S02]  /*19c0*/  ISETP.GE.U32.AND P1, PT, R29, R32, PT ;  /* 0x000000201d00720c */ /* 0x000fe40003f26070 */
[----:B------:R-:W-:Y:S02]  /*19d0*/  @!P2 LOP3.LUT R20, R19, 0x7ff00000, RZ, 0xc0, !PT ;  /* 0x7ff000001314a812 */ /* 0x000fe400078ec0ff */
[----:B------:R-:W-:Y:S01]  /*19e0*/  SEL R21, R31, 0x63400000, !P1 ;  /* 0x634000001f157807 */ /* 0x000fe20004800000 */
[----:B------:R-:W0:Y:S01]  /*19f0*/  MUFU.RCP64H R25, R17 ;  /* 0x0000001100197308 */ /* 0x000e220000001800 */
[----:B------:R-:W-:Y:S01]  /*1a00*/  @!P2 ISETP.GE.U32.AND P3, PT, R29, R20, PT ;  /* 0x000000141d00a20c */ /* 0x000fe20003f66070 */
[----:B------:R-:W-:Y:S01]  /*1a10*/  IMAD.MOV.U32 R20, RZ, RZ, R14 ;  /* 0x000000ffff147224 */ /* 0x000fe200078e000e */
[----:B------:R-:W-:Y:S02]  /*1a20*/  LOP3.LUT R21, R21, 0x800fffff, R15, 0xf8, !PT ;  /* 0x800fffff15157812 */ /* 0x000fe400078ef80f */
[----:B------:R-:W-:-:S02]  /*1a30*/  @!P2 SEL R23, R31, 0x63400000, !P3 ;  /* 0x634000001f17a807 */ /* 0x000fc40005800000 */
[----:B------:R-:W-:Y:S02]  /*1a40*/  @!P2 MOV R22, RZ ;  /* 0x000000ff0016a202 */ /* 0x000fe40000000f00 */
[----:B------:R-:W-:Y:S02]  /*1a50*/  @!P2 LOP3.LUT R23, R23, 0x80000000, R15, 0xf8, !PT ;  /* 0x800000001717a812 */ /* 0x000fe400078ef80f */
[----:B------:R-:W-:Y:S02]  /*1a60*/  @!P0 LOP3.LUT R32, R17, 0x7ff00000, RZ, 0xc0, !PT ;  /* 0x7ff0000011208812 */ /* 0x000fe400078ec0ff */
[----:B------:R-:W-:-:S06]  /*1a70*/  @!P2 LOP3.LUT R23, R23, 0x100000, RZ, 0xfc, !PT ;  /* 0x001000001717a812 */ /* 0x000fcc00078efcff */
[----:B------:R-:W-:Y:S02]  /*1a80*/  @!P2 DFMA R20, R20, 2, -R22 ;  /* 0x400000001414a82b */ /* 0x000fe40000000816 */
[----:B0-----:R-:W-:-:S08]  /*1a90*/  DFMA R22, R24, -R16, 1 ;  /* 0x3ff000001816742b */ /* 0x001fd00000000810 */
[----:B------:R-:W-:-:S08]  /*1aa0*/  DFMA R22, R22, R22, R22 ;  /* 0x000000161616722b */ /* 0x000fd00000000016 */
[----:B------:R-:W-:-:S08]  /*1ab0*/  DFMA R22, R24, R22, R24 ;  /* 0x000000161816722b */ /* 0x000fd00000000018 */
[----:B------:R-:W-:-:S08]  /*1ac0*/  DFMA R24, R22, -R16, 1 ;  /* 0x3ff000001618742b */ /* 0x000fd00000000810 */
[----:B------:R-:W-:-:S08]  /*1ad0*/  DFMA R22, R22, R24, R22 ;  /* 0x000000181616722b */ /* 0x000fd00000000016 */
[----:B------:R-:W-:-:S08]  /*1ae0*/  DMUL R24, R22, R20 ;  /* 0x0000001416187228 */ /* 0x000fd00000000000 */
[----:B------:R-:W-:-:S08]  /*1af0*/  DFMA R26, R24, -R16, R20 ;  /* 0x80000010181a722b */ /* 0x000fd00000000014 */
[----:B------:R-:W-:Y:S01]  /*1b00*/  DFMA R26, R22, R26, R24 ;  /* 0x0000001a161a722b */ /* 0x000fe20000000018 */
[----:B------:R-:W-:Y:S01]  /*1b10*/  IMAD.MOV.U32 R22, RZ, RZ, R29 ;  /* 0x000000ffff167224 */ /* 0x000fe200078e001d */
[----:B------:R-:W-:-:S05]  /*1b20*/  @!P2 LOP3.LUT R22, R21, 0x7ff00000, RZ, 0xc0, !PT ;  /* 0x7ff000001516a812 */ /* 0x000fca00078ec0ff */
[----:B------:R-:W-:-:S05]  /*1b30*/  VIADD R23, R22, 0xffffffff ;  /* 0xffffffff16177836 */ /* 0x000fca0000000000 */
[----:B------:R-:W-:Y:S02]  /*1b40*/  ISETP.GT.U32.AND P0, PT, R23, 0x7feffffe, PT ;  /* 0x7feffffe1700780c */ /* 0x000fe40003f04070 */
[----:B------:R-:W-:-:S04]  /*1b50*/  IADD3 R23, PT, PT, R32, -0x1, RZ ;  /* 0xffffffff20177810 */ /* 0x000fc80007ffe0ff */
[----:B------:R-:W-:-:S13]  /*1b60*/  ISETP.GT.U32.OR P0, PT, R23, 0x7feffffe, P0 ;  /* 0x7feffffe1700780c */ /* 0x000fda0000704470 */
[----:B------:R-:W-:Y:S05]  /*1b70*/  @P0 BRA `(.L_x_33) ;  /* 0x00000000006c0947 */ /* 0x000fea0003800000 */
[----:B------:R-:W-:-:S04]  /*1b80*/  LOP3.LUT R22, R19, 0x7ff00000, RZ, 0xc0, !PT ;  /* 0x7ff0000013167812 */ /* 0x000fc800078ec0ff */
[CC--:B------:R-:W-:Y:S02]  /*1b90*/  VIADDMNMX R14, R29.reuse, -R22.reuse, 0xb9600000, !PT ;  /* 0xb96000001d0e7446 */ /* 0x0c0fe40007800916 */
[----:B------:R-:W-:Y:S02]  /*1ba0*/  ISETP.GE.U32.AND P0, PT, R29, R22, PT ;  /* 0x000000161d00720c */ /* 0x000fe40003f06070 */
[----:B------:R-:W-:Y:S02]  /*1bb0*/  VIMNMX R14, PT, PT, R14, 0x46a00000, PT ;  /* 0x46a000000e0e7848 */ /* 0x000fe40003fe0100 */
[----:B------:R-:W-:-:S05]  /*1bc0*/  SEL R31, R31, 0x63400000, !P0 ;  /* 0x634000001f1f7807 */ /* 0x000fca0004000000 */
[----:B------:R-:W-:Y:S02]  /*1bd0*/  IMAD.IADD R22, R14, 0x1, -R31 ;  /* 0x000000010e167824 */ /* 0x000fe400078e0a1f */
[----:B------:R-:W-:Y:S02]  /*1be0*/  IMAD.MOV.U32 R14, RZ, RZ, RZ ;  /* 0x000000ffff0e7224 */ /* 0x000fe400078e00ff */
[----:B------:R-:W-:-:S06]  /*1bf0*/  VIADD R15, R22, 0x7fe00000 ;  /* 0x7fe00000160f7836 */ /* 0x000fcc0000000000 */
[----:B------:R-:W-:-:S10]  /*1c00*/  DMUL R24, R26, R14 ;  /* 0x0000000e1a187228 */ /* 0x000fd40000000000 */
[----:B------:R-:W-:-:S13]  /*1c10*/  FSETP.GTU.AND P0, PT, |R25|, 1.469367938527859385e-39, PT ;  /* 0x001000001900780b */ /* 0x000fda0003f0c200 */
[----:B------:R-:W-:Y:S05]  /*1c20*/  @P0 BRA `(.L_x_34) ;  /* 0x0000000000940947 */ /* 0x000fea0003800000 */
[----:B------:R-:W-:-:S06]  /*1c30*/  DFMA R16, R26, -R16, R20 ;  /* 0x800000101a10722b */ /* 0x000fcc0000000014 */
[----:B------:R-:W-:-:S04]  /*1c40*/  MOV R16, RZ ;  /* 0x000000ff00107202 */ /* 0x000fc80000000f00 */
[C---:B------:R-:W-:Y:S02]  /*1c50*/  FSETP.NEU.AND P0, PT, R17.reuse, RZ, PT ;  /* 0x000000ff1100720b */ /* 0x040fe40003f0d000 */
[----:B------:R-:W-:-:S04]  /*1c60*/  LOP3.LUT R19, R17, 0x80000000, R19, 0x48, !PT ;  /* 0x8000000011137812 */ /* 0x000fc800078e4813 */
[----:B------:R-:W-:-:S07]  /*1c70*/  LOP3.LUT R17, R19, R15, RZ, 0xfc, !PT ;  /* 0x0000000f13117212 */ /* 0x000fce00078efcff */
[----:B------:R-:W-:Y:S05]  /*1c80*/  @!P0 BRA `(.L_x_34) ;  /* 0x00000000007c8947 */ /* 0x000fea0003800000 */
[----:B------:R-:W-:Y:S01]  /*1c90*/  IMAD.MOV R15, RZ, RZ, -R22 ;  /* 0x000000ffff0f7224 */ /* 0x000fe200078e0a16 */
[----:B------:R-:W-:Y:S01]  /*1ca0*/  DMUL.RP R16, R26, R16 ;  /* 0x000000101a107228 */ /* 0x000fe20000008000 */
[----:B------:R-:W-:-:S06]  /*1cb0*/  IMAD.MOV.U32 R14, RZ, RZ, RZ ;  /* 0x000000ffff0e7224 */ /* 0x000fcc00078e00ff */
[----:B------:R-:W-:-:S03]  /*1cc0*/  DFMA R14, R24, -R14, R26 ;  /* 0x8000000e180e722b */ /* 0x000fc6000000001a */
[----:B------:R-:W-:-:S03]  /*1cd0*/  LOP3.LUT R19, R17, R19, RZ, 0x3c, !PT ;  /* 0x0000001311137212 */ /* 0x000fc600078e3cff */
[----:B------:R-:W-:-:S04]  /*1ce0*/  IADD3 R14, PT, PT, -R22, -0x43300000, RZ ;  /* 0xbcd00000160e7810 */ /* 0x000fc80007ffe1ff */
[----:B------:R-:W-:-:S04]  /*1cf0*/  FSETP.NEU.AND P0, PT, |R15|, R14, PT ;  /* 0x0000000e0f00720b */ /* 0x000fc80003f0d200 */
[----:B------:R-:W-:Y:S02]  /*1d00*/  FSEL R24, R16, R24, !P0 ;  /* 0x0000001810187208 */ /* 0x000fe40004000000 */
[----:B------:R-:W-:Y:S01]  /*1d10*/  FSEL R25, R19, R25, !P0 ;  /* 0x0000001913197208 */ /* 0x000fe20004000000 */
[----:B------:R-:W-:Y:S06]  /*1d20*/  BRA `(.L_x_34) ;  /* 0x0000000000547947 */ /* 0x000fec0003800000 */
.L_x_33:
[----:B------:R-:W-:-:S14]  /*1d30*/  DSETP.NAN.AND P0, PT, R14, R14, PT ;  /* 0x0000000e0e00722a */ /* 0x000fdc0003f08000 */
[----:B------:R-:W-:Y:S05]  /*1d40*/  @P0 BRA `(.L_x_35) ;  /* 0x0000000000440947 */ /* 0x000fea0003800000 */
[----:B------:R-:W-:-:S14]  /*1d50*/  DSETP.NAN.AND P0, PT, R18, R18, PT ;  /* 0x000000121200722a */ /* 0x000fdc0003f08000 */
[----:B------:R-:W-:Y:S05]  /*1d60*/  @P0 BRA `(.L_x_36) ;  /* 0x0000000000300947 */ /* 0x000fea0003800000 */
[----:B------:R-:W-:Y:S01]  /*1d70*/  ISETP.NE.AND P0, PT, R22, R32, PT ;  /* 0x000000201600720c */ /* 0x000fe20003f05270 */
[----:B------:R-:W-:Y:S01]  /*1d80*/  IMAD.MOV.U32 R24, RZ, RZ, 0x0 ;  /* 0x00000000ff187424 */ /* 0x000fe200078e00ff */
[----:B------:R-:W-:-:S11]  /*1d90*/  MOV R25, 0xfff80000 ;  /* 0xfff8000000197802 */ /* 0x000fd60000000f00 */
[----:B------:R-:W-:Y:S05]  /*1da0*/  @!P0 BRA `(.L_x_34) ;  /* 0x0000000000348947 */ /* 0x000fea0003800000 */
[----:B------:R-:W-:Y:S02]  /*1db0*/  ISETP.NE.AND P0, PT, R22, 0x7ff00000, PT ;  /* 0x7ff000001600780c */ /* 0x000fe40003f05270 */
[----:B------:R-:W-:Y:S02]  /*1dc0*/  LOP3.LUT R25, R15, 0x80000000, R19, 0x48, !PT ;  /* 0x800000000f197812 */ /* 0x000fe400078e4813 */
[----:B------:R-:W-:-:S13]  /*1dd0*/  ISETP.EQ.OR P0, PT, R32, RZ, !P0 ;  /* 0x000000ff2000720c */ /* 0x000fda0004702670 */
[----:B------:R-:W-:Y:S01]  /*1de0*/  @P0 LOP3.LUT R14, R25, 0x7ff00000, RZ, 0xfc, !PT ;  /* 0x7ff00000190e0812 */ /* 0x000fe200078efcff */
[----:B------:R-:W-:Y:S02]  /*1df0*/  @!P0 IMAD.MOV.U32 R24, RZ, RZ, RZ ;  /* 0x000000ffff188224 */ /* 0x000fe400078e00ff */
[----:B------:R-:W-:Y:S02]  /*1e00*/  @P0 IMAD.MOV.U32 R24, RZ, RZ, RZ ;  /* 0x000000ffff180224 */ /* 0x000fe400078e00ff */
[----:B------:R-:W-:Y:S01]  /*1e10*/  @P0 IMAD.MOV.U32 R25, RZ, RZ, R14 ;  /* 0x000000ffff190224 */ /* 0x000fe200078e000e */
[----:B------:R-:W-:Y:S06]  /*1e20*/  BRA `(.L_x_34) ;  /* 0x0000000000147947 */ /* 0x000fec0003800000 */
.L_x_36:
[----:B------:R-:W-:Y:S02]  /*1e30*/  LOP3.LUT R25, R19, 0x80000, RZ, 0xfc, !PT ;  /* 0x0008000013197812 */ /* 0x000fe400078efcff */
[----:B------:R-:W-:Y:S01]  /*1e40*/  MOV R24, R18 ;  /* 0x0000001200187202 */ /* 0x000fe20000000f00 */
[----:B------:R-:W-:Y:S06]  /*1e50*/  BRA `(.L_x_34) ;  /* 0x0000000000087947 */ /* 0x000fec0003800000 */
.L_x_35:
[----:B------:R-:W-:Y:S01]  /*1e60*/  LOP3.LUT R25, R15, 0x80000, RZ, 0xfc, !PT ;  /* 0x000800000f197812 */ /* 0x000fe200078efcff */
[----:B------:R-:W-:-:S07]  /*1e70*/  IMAD.MOV.U32 R24, RZ, RZ, R14 ;  /* 0x000000ffff187224 */ /* 0x000fce00078e000e */
.L_x_34:
[----:B------:R-:W-:Y:S05]  /*1e80*/  BSYNC.RECONVERGENT B3 ;  /* 0x0000000000037941 */ /* 0x000fea0003800200 */
.L_x_32:
[----:B------:R-:W-:Y:S01]  /*1e90*/  MOV R14, R0 ;  /* 0x00000000000e7202 */ /* 0x000fe20000000f00 */
[----:B------:R-:W-:Y:S02]  /*1ea0*/  IMAD.MOV.U32 R15, RZ, RZ, 0x0 ;  /* 0x00000000ff0f7424 */ /* 0x000fe400078e00ff */
[----:B------:R-:W-:Y:S02]  /*1eb0*/  IMAD.MOV.U32 R20, RZ, RZ, R24 ;  /* 0x000000ffff147224 */ /* 0x000fe400078e0018 */
[----:B------:R-:W-:Y:S01]  /*1ec0*/  IMAD.MOV.U32 R21, RZ, RZ, R25 ;  /* 0x000000ffff157224 */ /* 0x000fe200078e0019 */
[----:B------:R-:W-:Y:S06]  /*1ed0*/  RET.REL.NODEC R14 `(_Z18associatedLegendrediPd) ;  /* 0xffffffe00e487950 */ /* 0x000fec0003c3ffff */
        .weak           $__internal_2_$__cuda_sm20_dsqrt_rn_f64_mediumpath_v1
        .type           $__internal_2_$__cuda_sm20_dsqrt_rn_f64_mediumpath_v1,@function
        .size           $__internal_2_$__cuda_sm20_dsqrt_rn_f64_mediumpath_v1,(.L_x_44 - $__internal_2_$__cuda_sm20_dsqrt_rn_f64_mediumpath_v1)
$__internal_2_$__cuda_sm20_dsqrt_rn_f64_mediumpath_v1:
[----:B------:R-:W-:Y:S01]  /*1ee0*/  ISETP.GE.U32.AND P0, PT, R18, -0x3400000, PT ;  /* 0xfcc000001200780c */ /* 0x000fe20003f06070 */
[----:B------:R-:W-:Y:S01]  /*1ef0*/  BSSY.RECONVERGENT B3, `(.L_x_37) ;  /* 0x0000024000037945 */ /* 0x000fe20003800200 */
[----:B------:R-:W-:-:S11]  /*1f00*/  IMAD.MOV.U32 R18, RZ, RZ, R22 ;  /* 0x000000ffff127224 */ /* 0x000fd600078e0016 */
[----:B------:R-:W-:Y:S05]  /*1f10*/  @!P0 BRA `(.L_x_38) ;  /* 0x0000000000208947 */ /* 0x000fea0003800000 */
[----:B------:R-:W-:-:S10]  /*1f20*/  DFMA.RM R16, R18, R16, R14 ;  /* 0x000000101210722b */ /* 0x000fd4000000400e */
[----:B------:R-:W-:-:S05]  /*1f30*/  IADD3 R14, P0, PT, R16, 0x1, RZ ;  /* 0x00000001100e7810 */ /* 0x000fca0007f1e0ff */
[----:B------:R-:W-:-:S06]  /*1f40*/  IMAD.X R15, RZ, RZ, R17, P0 ;  /* 0x000000ffff0f7224 */ /* 0x000fcc00000e0611 */
[----:B------:R-:W-:-:S08]  /*1f50*/  DFMA.RP R20, -R16, R14, R20 ;  /* 0x0000000e1014722b */ /* 0x000fd00000008114 */
[----:B------:R-:W-:-:S06]  /*1f60*/  DSETP.GT.AND P0, PT, R20, RZ, PT ;  /* 0x000000ff1400722a */ /* 0x000fcc0003f04000 */
[----:B------:R-:W-:Y:S02]  /*1f70*/  FSEL R14, R14, R16, P0 ;  /* 0x000000100e0e7208 */ /* 0x000fe40000000000 */
[----:B------:R-:W-:Y:S01]  /*1f80*/  FSEL R15, R15, R17, P0 ;  /* 0x000000110f0f7208 */ /* 0x000fe20000000000 */
[----:B------:R-:W-:Y:S06]  /*1f90*/  BRA `(.L_x_39) ;  /* 0x0000000000647947 */ /* 0x000fec0003800000 */
.L_x_38:
[----:B------:R-:W-:-:S14]  /*1fa0*/  DSETP.NE.AND P0, PT, R20, RZ, PT ;  /* 0x000000ff1400722a */ /* 0x000fdc0003f05000 */
[----:B------:R-:W-:Y:S05]  /*1fb0*/  @!P0 BRA `(.L_x_40) ;  /* 0x0000000000588947 */ /* 0x000fea0003800000 */
[----:B------:R-:W-:-:S13]  /*1fc0*/  ISETP.GE.AND P0, PT, R21, RZ, PT ;  /* 0x000000ff1500720c */ /* 0x000fda0003f06270 */
[----:B------:R-:W-:Y:S01]  /*1fd0*/  @!P0 MOV R14, 0x0 ;  /* 0x00000000000e8802 */ /* 0x000fe20000000f00 */
[----:B------:R-:W-:Y:S01]  /*1fe0*/  @!P0 IMAD.MOV.U32 R15, RZ, RZ, -0x80000 ;  /* 0xfff80000ff0f8424 */ /* 0x000fe200078e00ff */
[----:B------:R-:W-:Y:S06]  /*1ff0*/  @!P0 BRA `(.L_x_39) ;  /* 0x00000000004c8947 */ /* 0x000fec0003800000 */
[----:B------:R-:W-:-:S13]  /*2000*/  ISETP.GT.AND P0, PT, R21, 0x7fefffff, PT ;  /* 0x7fefffff1500780c */ /* 0x000fda0003f04270 */
[----:B------:R-:W-:Y:S05]  /*2010*/  @P0 BRA `(.L_x_40) ;  /* 0x0000000000400947 */ /* 0x000fea0003800000 */
[----:B------:R-:W-:Y:S01]  /*2020*/  DMUL R20, R20, 8.11296384146066816958e+31 ;  /* 0x4690000014147828 */ /* 0x000fe20000000000 */
[----:B------:R-:W-:Y:S01]  /*2030*/  IMAD.MOV.U32 R18, RZ, RZ, RZ ;  /* 0x000000ffff127224 */ /* 0x000fe200078e00ff */
[----:B------:R-:W-:Y:S01]  /*2040*/  MOV R15, 0x3fd80000 ;  /* 0x3fd80000000f7802 */ /* 0x000fe20000000f00 */
[----:B------:R-:W-:-:S03]  /*2050*/  IMAD.MOV.U32 R14, RZ, RZ, 0x0 ;  /* 0x00000000ff0e7424 */ /* 0x000fc600078e00ff */
[----:B------:R-:W0:Y:S02]  /*2060*/  MUFU.RSQ64H R19, R21 ;  /* 0x0000001500137308 */ /* 0x000e240000001c00 */
[----:B0-----:R-:W-:-:S08]  /*2070*/  DMUL R16, R18, R18 ;  /* 0x0000001212107228 */ /* 0x001fd00000000000 */
[----:B------:R-:W-:-:S08]  /*2080*/  DFMA R16, R20, -R16, 1 ;  /* 0x3ff000001410742b */ /* 0x000fd00000000810 */
[----:B------:R-:W-:Y:S02]  /*2090*/  DFMA R14, R16, R14, 0.5 ;  /* 0x3fe00000100e742b */ /* 0x000fe4000000000e */
[----:B------:R-:W-:-:S08]  /*20a0*/  DMUL R16, R18, R16 ;  /* 0x0000001012107228 */ /* 0x000fd00000000000 */
[----:B------:R-:W-:-:S08]  /*20b0*/  DFMA R16, R14, R16, R18 ;  /* 0x000000100e10722b */ /* 0x000fd00000000012 */
[----:B------:R-:W-:Y:S02]  /*20c0*/  DMUL R14, R20, R16 ;  /* 0x00000010140e7228 */ /* 0x000fe40000000000 */
[----:B------:R-:W-:-:S06]  /*20d0*/  VIADD R17, R17, 0xfff00000 ;  /* 0xfff0000011117836 */ /* 0x000fcc0000000000 */
[----:B------:R-:W-:-:S08]  /*20e0*/  DFMA R18, R14, -R14, R20 ;  /* 0x8000000e0e12722b */ /* 0x000fd00000000014 */
[----:B------:R-:W-:-:S10]  /*20f0*/  DFMA R14, R16, R18, R14 ;  /* 0x00000012100e722b */ /* 0x000fd4000000000e */
[----:B------:R-:W-:Y:S01]  /*2100*/  VIADD R15, R15, 0xfcb00000 ;  /* 0xfcb000000f0f7836 */ /* 0x000fe20000000000 */
[----:B------:R-:W-:Y:S06]  /*2110*/  BRA `(.L_x_39) ;  /* 0x0000000000047947 */ /* 0x000fec0003800000 */
.L_x_40:
[----:B------:R-:W-:-:S11]  /*2120*/  DADD R14, R20, R20 ;  /* 0x00000000140e7229 */ /* 0x000fd60000000014 */
.L_x_39:
[----:B------:R-:W-:Y:S05]  /*2130*/  BSYNC.RECONVERGENT B3 ;  /* 0x0000000000037941 */ /* 0x000fea0003800200 */
.L_x_37:
[----:B------:R-:W-:Y:S01]  /*2140*/  IMAD.MOV.U32 R22, RZ, RZ, R14 ;  /* 0x000000ffff167224 */ /* 0x000fe200078e000e */
[----:B------:R-:W-:Y:S01]  /*2150*/  MOV R23, R15 ;  /* 0x0000000f00177202 */ /* 0x000fe20000000f00 */
[----:B------:R-:W-:Y:S02]  /*2160*/  IMAD.MOV.U32 R14, RZ, RZ, R0 ;  /* 0x000000ffff0e7224 */ /* 0x000fe400078e0000 */
[----:B------:R-:W-:-:S04]  /*2170*/  IMAD.MOV.U32 R15, RZ, RZ, 0x0 ;  /* 0x00000000ff0f7424 */ /* 0x000fc800078e00ff */
[----:B------:R-:W-:Y:S05]  /*2180*/  RET.REL.NODEC R14 `(_Z18associatedLegendrediPd) ;  /* 0xffffffdc0e9c7950 */ /* 0x000fea0003c3ffff */
.L_x_41:
[----:B------:R-:W-:-:S00]  /*2190*/  BRA `(.L_x_41) ;  /* 0xfffffffc00fc7947 */ /* 0x000fc0000383ffff */
[----:B------:R-:W-:-:S00]  /*21a0*/  NOP ;  /* 0x0000000000007918 */ /* 0x000fc00000000000 */
        /* <DEDUP_REMOVED lines=13> */
.L_x_44:


//--------------------- .nv.shared._Z18associatedLegendrediPd --------------------------
	.section	.nv.shared._Z18associatedLegendrediPd,"aw",@nobits
	.sectionflags	@""
	.align	8
.nv.shared._Z18associatedLegendrediPd:
	.zero		1136


//--------------------- .nv.shared.reserved.0     --------------------------
	.section	.nv.shared.reserved.0,"aw",@nobits
	.weak		__nv_reservedSMEM_offset_0_alias
	.size		__nv_reservedSMEM_offset_0_alias, 0, 64
	.other		__nv_reservedSMEM_offset_0_alias,@"STO_CUDA_RESERVED_SHARED STV_DEFAULT"
__nv_reservedSMEM_offset_0_alias:
	.zero		0
	.zero		64


//--------------------- .nv.constant0._Z18associatedLegendrediPd --------------------------
	.section	.nv.constant0._Z18associatedLegendrediPd,"a",@progbits
	.sectionflags	@""
	.align	4
.nv.constant0._Z18associatedLegendrediPd:
	.zero		920


//--------------------- SYMBOLS --------------------------

	.type		.nv.reservedSmem.offset0,@object
	.size		.nv.reservedSmem.offset0,0x4
	.type		.nv.reservedSmem.cap,@object
	.size		.nv.reservedSmem.cap,0x4
